def gluon_tcgen05(
    a_ptr,
    b_ptr,
    c_ptr,
    M,
    N,
    K,
    stride_am,
    stride_bk,
    stride_cm,
    BLOCK_M: gl.constexpr,
    BLOCK_N: gl.constexpr,
    BLOCK_K: gl.constexpr,
    DTYPE: gl.constexpr,
    A_LAYOUT: gl.constexpr,
    B_LAYOUT: gl.constexpr,
    C_LAYOUT: gl.constexpr,
    B_SHAPE: gl.constexpr,
    TMEM_LAYOUT: gl.constexpr,
    TMEM_REG: gl.constexpr,
    TRANS_B: gl.constexpr,
    NUM_BUFFERS: gl.constexpr,
):
    a_desc = tma.make_tensor_descriptor(
        a_ptr, [M, K], [stride_am, 1], [BLOCK_M, BLOCK_K], A_LAYOUT
    )
    b_desc = tma.make_tensor_descriptor(
        b_ptr,
        [N, K] if TRANS_B else [K, N],
        [stride_bk, 1],
        B_SHAPE,
        B_LAYOUT,
    )
    c_desc = tma.make_tensor_descriptor(
        c_ptr, [M, N], [stride_cm, 1], [BLOCK_M, BLOCK_N], C_LAYOUT
    )

    a_bufs = gl.allocate_shared_memory(
        DTYPE, [NUM_BUFFERS, BLOCK_M, BLOCK_K], A_LAYOUT
    )
    b_bufs = gl.allocate_shared_memory(DTYPE, [NUM_BUFFERS] + B_SHAPE, B_LAYOUT)

    pid_m = gl.program_id(0)
    pid_n = gl.program_id(1)
    off_m = pid_m * BLOCK_M
    off_n = pid_n * BLOCK_N

    tma_bars = gl.allocate_shared_memory(
        gl.int64, [NUM_BUFFERS, 1], mbarrier.MBarrierLayout()
    )
    mma_bars = gl.allocate_shared_memory(
        gl.int64, [NUM_BUFFERS, 1], mbarrier.MBarrierLayout()
    )
    for i in gl.static_range(NUM_BUFFERS):
        mbarrier.init(tma_bars.index(i), count=1)
        mbarrier.init(mma_bars.index(i), count=1)

    acc_tmem = allocate_tensor_memory(gl.float32, [BLOCK_M, BLOCK_N], TMEM_LAYOUT)
    idx = 0
    phase = 0
    use_acc = False
    for k in range(0, K, BLOCK_K):
        a = a_bufs.index(idx)
        b = b_bufs.index(idx)
        tma_bar = tma_bars.index(idx)
        mma_bar = mma_bars.index(idx)
        mbarrier.expect(
            tma_bar, a_desc.block_type.nbytes + b_desc.block_type.nbytes
        )
        tma.async_copy_global_to_shared(a_desc, [off_m, k], tma_bar, a)
        tma.async_copy_global_to_shared(
            b_desc, [off_n, k] if TRANS_B else [k, off_n], tma_bar, b
        )
        mbarrier.wait(tma_bar, phase=phase)

        if TRANS_B:
            b = b.permute((1, 0))
        tcgen05_mma(a, b, acc_tmem, use_acc=use_acc)
        tcgen05_commit(mma_bar)
        mbarrier.wait(mma_bar, phase=phase)
        use_acc = True

        idx += 1
        if idx == NUM_BUFFERS:
            idx = 0
            phase ^= 1

    for i in gl.static_range(NUM_BUFFERS):
        mbarrier.invalidate(tma_bars.index(i))
        mbarrier.invalidate(mma_bars.index(i))

    acc = acc_tmem.load(TMEM_REG)
    c_smem = gl.allocate_shared_memory(DTYPE, [BLOCK_M, BLOCK_N], C_LAYOUT)
    c_smem.store(acc.to(DTYPE))
    fence_async_shared()
    tma.async_copy_shared_to_global(c_desc, [off_m, off_n], c_smem)
    tma.store_wait(pendings=0)

# config = {"BLOCK_K": 32, "BLOCK_M": 64, "BLOCK_N": 128, "arch": "sm_100", "dtype": "bf16", "num_buffers": 3, "num_warps": 8, "trans_b": 1}
# arch = sm_100


// ===== COMPILED SASS (sm_100a) =====

	.target	sm_100a

	.elftype	@"ET_EXEC"


//--------------------- .note.nv.tkinfo           --------------------------
	.section	.note.nv.tkinfo,"",@"SHT_NOTE"
	.sectionflags	@"SHF_NOTE_NV_TKINFO"
	.tkinfo
        /*0018*/ 	.word	0x00000081
        /*0030*/ 	.string	""
        /*0030*/ 	.string	"ptxas-blackwell"
        /*0030*/ 	.string	"Cuda compilation tools, release 12.9, V12.9.86"
        /*0030*/ 	.string	"Build cuda_12.9.r12.9/compiler.36037853_0"
        /*0030*/ 	.string	"-v  -suppress-debug-info  -lineinfo  -arch sm_100a "



//--------------------- .note.nv.cuver            --------------------------
	.section	.note.nv.cuver,"",@"SHT_NOTE"
	.sectionflags	@"SHF_NOTE_NV_CUVER"
        /*0018*/ 	.short	0x0001
        /*001a*/ 	.short	0x0064
        /*001c*/ 	.short	0x0001
        /*001e*/ 	.short	0x0000
        /*0020*/ 	.short	0x0001
        /*0022*/ 	.short	0x0000


//--------------------- .nv.info                  --------------------------
	.section	.nv.info,"",@"SHT_CUDA_INFO"
	.align	4


	//----- nvinfo : EIATTR_REGCOUNT
	.align		4
        /*0000*/ 	.byte	0x04, 0x2f
        /*0002*/ 	.short	(.L_4 - .L_3)
	.align		4
.L_3:
        /*0004*/ 	.word	index@(gluon_tcgen05)
        /*0008*/ 	.word	0x00000027


	//----- nvinfo : EIATTR_FRAME_SIZE
	.align		4
.L_4:
        /*000c*/ 	.byte	0x04, 0x11
        /*000e*/ 	.short	(.L_6 - .L_5)
	.align		4
.L_5:
        /*0010*/ 	.word	index@($__internal_2_$__cuda_sm10x_tcgen05_guardrail_trap_unallocated_columns_being_dealloced)
        /*0014*/ 	.word	0x00000000


	//----- nvinfo : EIATTR_FRAME_SIZE
	.align		4
.L_6:
        /*0018*/ 	.byte	0x04, 0x11
        /*001a*/ 	.short	(.L_8 - .L_7)
	.align		4
.L_7:
        /*001c*/ 	.word	index@($__internal_1_$__cuda_sm10x_tcgen05_guardrail_trap_phase_invalid_during_alloc)
        /*0020*/ 	.word	0x00000000


	//----- nvinfo : EIATTR_FRAME_SIZE
	.align		4
.L_8:
        /*0024*/ 	.byte	0x04, 0x11
        /*0026*/ 	.short	(.L_10 - .L_9)
	.align		4
.L_9:
        /*0028*/ 	.word	index@($__internal_0_$__cuda_sm10x_tcgen05_guardrail_trap_col_being_dealloced_not_returned_by_alloc)
        /*002c*/ 	.word	0x00000000


	//----- nvinfo : EIATTR_FRAME_SIZE
	.align		4
.L_10:
        /*0030*/ 	.byte	0x04, 0x11
        /*0032*/ 	.short	(.L_12 - .L_11)
	.align		4
.L_11:
        /*0034*/ 	.word	index@(gluon_tcgen05)
        /*0038*/ 	.word	0x00000000


	//----- nvinfo : EIATTR_MIN_STACK_SIZE
	.align		4
.L_12:
        /*003c*/ 	.byte	0x04, 0x12
        /*003e*/ 	.short	(.L_14 - .L_13)
	.align		4
.L_13:
        /*0040*/ 	.word	index@(gluon_tcgen05)
        /*0044*/ 	.word	0x00000000
.L_14:


//--------------------- .nv.info.gluon_tcgen05    --------------------------
	.section	.nv.info.gluon_tcgen05,"",@"SHT_CUDA_INFO"
	.sectionflags	@""
	.align	4


	//----- nvinfo : EIATTR_CUDA_API_VERSION
	.align		4
        /*0000*/ 	.byte	0x04, 0x37
        /*0002*/ 	.short	(.L_16 - .L_15)
.L_15:
        /*0004*/ 	.word	0x00000081


	//----- nvinfo : EIATTR_KPARAM_INFO
	.align		4
.L_16:
        /*0008*/ 	.byte	0x04, 0x17
        /*000a*/ 	.short	(.L_18 - .L_17)
.L_17:
        /*000c*/ 	.word	0x00000000
        /*0010*/ 	.short	0x000a
        /*0012*/ 	.short	0x0048
        /*0014*/ 	.byte	0x00, 0xf4, 0x21, 0x00


	//----- nvinfo : EIATTR_KPARAM_INFO
	.align		4
.L_18:
        /*0018*/ 	.byte	0x04, 0x17
        /*001a*/ 	.short	(.L_20 - .L_19)
.L_19:
        /*001c*/ 	.word	0x00000000
        /*0020*/ 	.short	0x0009
        /*0022*/ 	.short	0x0040
        /*0024*/ 	.byte	0x00, 0xf4, 0x21, 0x00


	//----- nvinfo : EIATTR_KPARAM_INFO
	.align		4
.L_20:
        /*0028*/ 	.byte	0x04, 0x17
        /*002a*/ 	.short	(.L_22 - .L_21)
.L_21:
        /*002c*/ 	.word	0x00000000
        /*0030*/ 	.short	0x0008
        /*0032*/ 	.short	0x0038
        /*0034*/ 	.byte	0x00, 0xf0, 0x21, 0x00


	//----- nvinfo : EIATTR_KPARAM_INFO
	.align		4
.L_22:
        /*0038*/ 	.byte	0x04, 0x17
        /*003a*/ 	.short	(.L_24 - .L_23)
.L_23:
        /*003c*/ 	.word	0x00000000
        /*0040*/ 	.short	0x0007
        /*0042*/ 	.short	0x0030
        /*0044*/ 	.byte	0x00, 0xf0, 0x21, 0x00


	//----- nvinfo : EIATTR_KPARAM_INFO
	.align		4
.L_24:
        /*0048*/ 	.byte	0x04, 0x17
        /*004a*/ 	.short	(.L_26 - .L_25)
.L_25:
        /*004c*/ 	.word	0x00000000
        /*0050*/ 	.short	0x0006
        /*0052*/ 	.short	0x0028
        /*0054*/ 	.byte	0x00, 0xf0, 0x21, 0x00


	//----- nvinfo : EIATTR_KPARAM_INFO
	.align		4
.L_26:
        /*0058*/ 	.byte	0x04, 0x17
        /*005a*/ 	.short	(.L_28 - .L_27)
.L_27:
        /*005c*/ 	.word	0x00000000
        /*0060*/ 	.short	0x0005
        /*0062*/ 	.short	0x0020
        /*0064*/ 	.byte	0x00, 0xf0, 0x11, 0x00


	//----- nvinfo : EIATTR_KPARAM_INFO
	.align		4
.L_28:
        /*0068*/ 	.byte	0x04, 0x17
        /*006a*/ 	.short	(.L_30 - .L_29)
.L_29:
        /*006c*/ 	.word	0x00000000
        /*0070*/ 	.short	0x0004
        /*0072*/ 	.short	0x001c
        /*0074*/ 	.byte	0x00, 0xf0, 0x11, 0x00


	//----- nvinfo : EIATTR_KPARAM_INFO
	.align		4
.L_30:
        /*0078*/ 	.byte	0x04, 0x17
        /*007a*/ 	.short	(.L_32 - .L_31)
.L_31:
        /*007c*/ 	.word	0x00000000
        /*0080*/ 	.short	0x0003
        /*0082*/ 	.short	0x0018
        /*0084*/ 	.byte	0x00, 0xf0, 0x11, 0x00


	//----- nvinfo : EIATTR_KPARAM_INFO
	.align		4
.L_32:
        /*0088*/ 	.byte	0x04, 0x17
        /*008a*/ 	.short	(.L_34 - .L_33)
.L_33:
        /*008c*/ 	.word	0x00000000
        /*0090*/ 	.short	0x0002
        /*0092*/ 	.short	0x0010
        /*0094*/ 	.byte	0x00, 0xf4, 0x21, 0x00


	//----- nvinfo : EIATTR_KPARAM_INFO
	.align		4
.L_34:
        /*0098*/ 	.byte	0x04, 0x17
        /*009a*/ 	.short	(.L_36 - .L_35)
.L_35:
        /*009c*/ 	.word	0x00000000
        /*00a0*/ 	.short	0x0001
        /*00a2*/ 	.short	0x0008
        /*00a4*/ 	.byte	0x00, 0xf4, 0x21, 0x00


	//----- nvinfo : EIATTR_KPARAM_INFO
	.align		4
.L_36:
        /*00a8*/ 	.byte	0x04, 0x17
        /*00aa*/ 	.short	(.L_38 - .L_37)
.L_37:
        /*00ac*/ 	.word	0x00000000
        /*00b0*/ 	.short	0x0000
        /*00b2*/ 	.short	0x0000
        /*00b4*/ 	.byte	0x00, 0xf4, 0x21, 0x00


	//----- nvinfo : EIATTR_AT_ENTRY_FRAGMENTS
	.align		4
.L_38:
        /*00b8*/ 	.byte	0x04, 0x4f
        /*00ba*/ 	.short	(.L_40 - .L_39)


	//   ....[0]....
.L_39:
        /*00bc*/ 	.word	0x00000004


	//----- nvinfo : EIATTR_RESERVED_SMEM_USED
	.align		4
.L_40:
        /*00c0*/ 	.byte	0x01, 0x41
	.zero		2


	//----- nvinfo : EIATTR_SPARSE_MMA_MASK
	.align		4
        /*00c4*/ 	.byte	0x03, 0x50
        /*00c6*/ 	.short	0x0000


	//----- nvinfo : EIATTR_TCGEN05_1CTA_USED
	.align		4
        /*00c8*/ 	.byte	0x01, 0x51
	.zero		2


	//----- nvinfo : EIATTR_MAXREG_COUNT
	.align		4
        /*00cc*/ 	.byte	0x03, 0x1b
        /*00ce*/ 	.short	0x00ff


	//----- nvinfo : EIATTR_NUM_BARRIERS
	.align		4
        /*00d0*/ 	.byte	0x02, 0x4c
        /*00d2*/ 	.byte	0x01
	.zero		1


	//----- nvinfo : EIATTR_INT_WARP_WIDE_INSTR_OFFSETS
	.align		4
        /*00d4*/ 	.byte	0x04, 0x31
        /*00d6*/ 	.short	(.L_42 - .L_41)


	//   ....[0]....
.L_41:
        /*00d8*/ 	.word	0x00001750


	//   ....[1]....
        /*00dc*/ 	.word	0x00001770


	//   ....[2]....
        /*00e0*/ 	.word	0x000017f0


	//   ....[3]....
        /*00e4*/ 	.word	0x00001ac0


	//   ....[4]....
        /*00e8*/ 	.word	0x00001ad0


	//   ....[5]....
        /*00ec*/ 	.word	0x00001b30


	//   ....[6]....
        /*00f0*/ 	.word	0x00001b40


	//   ....[7]....
        /*00f4*/ 	.word	0x00001d70


	//   ....[8]....
        /*00f8*/ 	.word	0x00001d80


	//   ....[9]....
        /*00fc*/ 	.word	0x00001f00


	//   ....[10]....
        /*0100*/ 	.word	0x00001f30


	//   ....[11]....
        /*0104*/ 	.word	0x00001f60


	//   ....[12]....
        /*0108*/ 	.word	0x00001f80


	//   ....[13]....
        /*010c*/ 	.word	0x000021a0


	//   ....[14]....
        /*0110*/ 	.word	0x000021b0


	//   ....[15]....
        /*0114*/ 	.word	0x00002530


	//   ....[16]....
        /*0118*/ 	.word	0x00002540


	//   ....[17]....
        /*011c*/ 	.word	0x000028b0


	//   ....[18]....
        /*0120*/ 	.word	0x00002900


	//----- nvinfo : EIATTR_COOP_GROUP_MASK_REGIDS
	.align		4
.L_42:
        /*0124*/ 	.byte	0x04, 0x29
        /*0126*/ 	.short	(.L_44 - .L_43)


	//   ....[0]....
.L_43:
        /*0128*/ 	.word	0xffffffff


	//   ....[1]....
        /*012c*/ 	.word	0xffffffff


	//   ....[2]....
        /*0130*/ 	.word	0xffffffff


	//   ....[3]....
        /*0134*/ 	.word	0xffffffff


	//   ....[4]....
        /*0138*/ 	.word	0xffffffff


	//   ....[5]....
        /*013c*/ 	.word	0xffffffff


	//   ....[6]....
        /*0140*/ 	.word	0xffffffff


	//   ....[7]....
        /*0144*/ 	.word	0xffffffff


	//   ....[8]....
        /*0148*/ 	.word	0xffffffff


	//   ....[9]....
        /*014c*/ 	.word	0xffffffff


	//----- nvinfo : EIATTR_COOP_GROUP_INSTR_OFFSETS
	.align		4
.L_44:
        /*0150*/ 	.byte	0x04, 0x28
        /*0152*/ 	.short	(.L_46 - .L_45)


	//   ....[0]....
.L_45:
        /*0154*/ 	.word	0x00000050


	//   ....[1]....
        /*0158*/ 	.word	0x00000310


	//   ....[2]....
        /*015c*/ 	.word	0x00000500


	//   ....[3]....
        /*0160*/ 	.word	0x000009a0


	//   ....[4]....
        /*0164*/ 	.word	0x00000ae0


	//   ....[5]....
        /*0168*/ 	.word	0x00000fe0


	//   ....[6]....
        /*016c*/ 	.word	0x00001120


	//   ....[7]....
        /*0170*/ 	.word	0x00001610


	//   ....[8]....
        /*0174*/ 	.word	0x00002740


	//   ....[9]....
        /*0178*/ 	.word	0x000029b0


	//----- nvinfo : EIATTR_VRC_CTA_INIT_COUNT
	.align		4
.L_46:
        /*017c*/ 	.byte	0x02, 0x4a
        /*017e*/ 	.byte	0x80
	.zero		1


	//----- nvinfo : EIATTR_MBARRIER_INSTR_OFFSETS
	.align		4
        /*0180*/ 	.byte	0x04, 0x39
        /*0182*/ 	.short	(.L_48 - .L_47)


	//   ....[0]....
.L_47:
        /*0184*/ 	.word	0x00001810
        /*0188*/ 	.word	0x000000ff
        /*018c*/ 	.word	0x00009000
        /*0190*/ 	.short	0x0100
        /*0192*/ 	.byte	0x08
	.zero		1


	//   ....[1]....
        /*0194*/ 	.word	0x00001820
        /*0198*/ 	.word	0x000000ff
        /*019c*/ 	.word	0x00009020
        /*01a0*/ 	.short	0x0100
        /*01a2*/ 	.byte	0x08
	.zero		1


	//   ....[2]....
        /*01a4*/ 	.word	0x000018d0
        /*01a8*/ 	.word	0x000000ff
        /*01ac*/ 	.word	0x00009008
        /*01b0*/ 	.short	0x0100
        /*01b2*/ 	.byte	0x08
	.zero		1


	//   ....[3]....
        /*01b4*/ 	.word	0x000018e0
        /*01b8*/ 	.word	0x000000ff
        /*01bc*/ 	.word	0x00009028
        /*01c0*/ 	.short	0x0100
        /*01c2*/ 	.byte	0x08
	.zero		1


	//   ....[4]....
        /*01c4*/ 	.word	0x000019f0
        /*01c8*/ 	.word	0x000000ff
        /*01cc*/ 	.word	0x00009010
        /*01d0*/ 	.short	0x0100
        /*01d2*/ 	.byte	0x08
	.zero		1


	//   ....[5]....
        /*01d4*/ 	.word	0x00001a00
        /*01d8*/ 	.word	0x000000ff
        /*01dc*/ 	.word	0x00009030
        /*01e0*/ 	.short	0x0100
        /*01e2*/ 	.byte	0x08
	.zero		1


	//   ....[6]....
        /*01e4*/ 	.word	0x00001bd0
        /*01e8*/ 	.word	0x000000ff
        /*01ec*/ 	.word	0x00009000
        /*01f0*/ 	.short	0x010a
        /*01f2*/ 	.byte	0x08
	.zero		1


	//   ....[7]....
        /*01f4*/ 	.word	0x00001dd0
        /*01f8*/ 	.word	0x000000ff
        /*01fc*/ 	.word	0x00009020
        /*0200*/ 	.short	0x010a
        /*0202*/ 	.byte	0x08
	.zero		1


	//   ....[8]....
        /*0204*/ 	.word	0x00002000
        /*0208*/ 	.word	0x000000ff
        /*020c*/ 	.word	0x00009000
        /*0210*/ 	.short	0x010a
        /*0212*/ 	.byte	0x1c
	.zero		1


	//   ....[9]....
        /*0214*/ 	.word	0x000021f0
        /*0218*/ 	.word	0x000000ff
        /*021c*/ 	.word	0x00009020
        /*0220*/ 	.short	0x010a
        /*0222*/ 	.byte	0x1c
	.zero		1


	//   ....[10]....
        /*0224*/ 	.word	0x000022d0
        /*0228*/ 	.word	0x000000ff
        /*022c*/ 	.word	0x00009000
        /*0230*/ 	.short	0x0108
        /*0232*/ 	.byte	0x08
	.zero		1


	//   ....[11]....
        /*0234*/ 	.word	0x000022e0
        /*0238*/ 	.word	0x000000ff
        /*023c*/ 	.word	0x00009020
        /*0240*/ 	.short	0x0108
        /*0242*/ 	.byte	0x08
	.zero		1


	//   ....[12]....
        /*0244*/ 	.word	0x00002330
        /*0248*/ 	.word	0x000000ff
        /*024c*/ 	.word	0x00009008
        /*0250*/ 	.short	0x0108
        /*0252*/ 	.byte	0x08
	.zero		1


	//   ....[13]....
        /*0254*/ 	.word	0x00002340
        /*0258*/ 	.word	0x000000ff
        /*025c*/ 	.word	0x00009028
        /*0260*/ 	.short	0x0108
        /*0262*/ 	.byte	0x08
	.zero		1


	//   ....[14]....
        /*0264*/ 	.word	0x00002390
        /*0268*/ 	.word	0x000000ff
        /*026c*/ 	.word	0x00009010
        /*0270*/ 	.short	0x0108
        /*0272*/ 	.byte	0x08
	.zero		1


	//   ....[15]....
        /*0274*/ 	.word	0x000023a0
        /*0278*/ 	.word	0x000000ff
        /*027c*/ 	.word	0x00009030
        /*0280*/ 	.short	0x0108
        /*0282*/ 	.byte	0x08
	.zero		1


	//   ....[16]....
        /*0284*/ 	.word	0x000029d0
        /*0288*/ 	.word	0x000000ff
        /*028c*/ 	.word	0x00009000
        /*0290*/ 	.short	0x010a
        /*0292*/ 	.byte	0x08
	.zero		1


	//   ....[17]....
        /*0294*/ 	.word	0x00002a00
        /*0298*/ 	.word	0x000000ff
        /*029c*/ 	.word	0x00009020
        /*02a0*/ 	.short	0x010a
        /*02a2*/ 	.byte	0x08
	.zero		1


	//   ....[18]....
        /*02a4*/ 	.word	0x00002a30
        /*02a8*/ 	.word	0x000000ff
        /*02ac*/ 	.word	0x00009000
        /*02b0*/ 	.short	0x010a
        /*02b2*/ 	.byte	0x1c
	.zero		1


	//   ....[19]....
        /*02b4*/ 	.word	0x00002a60
        /*02b8*/ 	.word	0x000000ff
        /*02bc*/ 	.word	0x00009020
        /*02c0*/ 	.short	0x010a
        /*02c2*/ 	.byte	0x1c
	.zero		1


	//----- nvinfo : EIATTR_NUM_MBARRIERS
	.align		4
.L_48:
        /*02c4*/ 	.byte	0x03, 0x38
        /*02c6*/ 	.short	0x0006


	//----- nvinfo : EIATTR_EXIT_INSTR_OFFSETS
	.align		4
        /*02c8*/ 	.byte	0x04, 0x1c
        /*02ca*/ 	.short	(.L_50 - .L_49)


	//   ....[0]....
.L_49:
        /*02cc*/ 	.word	0x000029c0


	//----- nvinfo : EIATTR_REQNTID
	.align		4
.L_50:
        /*02d0*/ 	.byte	0x04, 0x10
        /*02d2*/ 	.short	(.L_52 - .L_51)
.L_51:
        /*02d4*/ 	.word	0x00000100
        /*02d8*/ 	.word	0x00000001
        /*02dc*/ 	.word	0x00000001


	//----- nvinfo : EIATTR_CRS_STACK_SIZE
	.align		4
.L_52:
        /*02e0*/ 	.byte	0x04, 0x1e
        /*02e2*/ 	.short	(.L_54 - .L_53)
.L_53:
        /*02e4*/ 	.word	0x00000000


	//----- nvinfo : EIATTR_CBANK_PARAM_SIZE
	.align		4
.L_54:
        /*02e8*/ 	.byte	0x03, 0x19
        /*02ea*/ 	.short	0x0050


	//----- nvinfo : EIATTR_PARAM_CBANK
	.align		4
        /*02ec*/ 	.byte	0x04, 0x0a
        /*02ee*/ 	.short	(.L_56 - .L_55)
	.align		4
.L_55:
        /*02f0*/ 	.word	index@(.nv.constant0.gluon_tcgen05)
        /*02f4*/ 	.short	0x0380
        /*02f6*/ 	.short	0x0050


	//----- nvinfo : EIATTR_SW_WAR
	.align		4
.L_56:
        /*02f8*/ 	.byte	0x04, 0x36
        /*02fa*/ 	.short	(.L_58 - .L_57)
.L_57:
        /*02fc*/ 	.word	0x00000008
.L_58:


//--------------------- .nv.compat                --------------------------
	.section	.nv.compat,"",@"SHT_CUDA_COMPAT_INFO"
	.align	4
        /*0000*/ 	.byte	0x02, 0x02, 0x02, 0x00, 0x02, 0x05, 0x05, 0x00, 0x02, 0x03, 0x03, 0x00, 0x02, 0x06, 0x01, 0x00


//--------------------- .nv.callgraph             --------------------------
	.section	.nv.callgraph,"",@"SHT_CUDA_CALLGRAPH"
	.align	4
	.sectionentsize	8
	.align		4
        /*0000*/ 	.word	0x00000000
	.align		4
        /*0004*/ 	.word	0xffffffff
	.align		4
        /*0008*/ 	.word	0x00000000
	.align		4
        /*000c*/ 	.word	0xfffffffe
	.align		4
        /*0010*/ 	.word	0x00000000
	.align		4
        /*0014*/ 	.word	0xfffffffd
	.align		4
        /*0018*/ 	.word	0x00000000
	.align		4
        /*001c*/ 	.word	0xfffffffc


//--------------------- .text.gluon_tcgen05       --------------------------
	.section	.text.gluon_tcgen05,"ax",@progbits
	.align	128
        .global         gluon_tcgen05
        .type           gluon_tcgen05,@function
        .size           gluon_tcgen05,(.L_x_81 - gluon_tcgen05)
        .other          gluon_tcgen05,@"STO_CUDA_ENTRY STV_DEFAULT"
gluon_tcgen05:
.text.gluon_tcgen05:
[----:B------:R-:W1:Y:S01]  /*0000*/  LDC R1, c[0x0][0x37c] ;  /* 0x0000df00ff017b82 */ /* 0x000e620000000800 */
[----:B------:R-:W2:Y:S02]  /*0010*/  S2R R0, SR_TID.X ;  /* 0x0000000000007919 */ /* 0x000ea40000002100 */
[----:B--2---:R-:W-:-:S13]  /*0020*/  ISETP.GE.U32.AND P2, PT, R0, 0x20, PT ;  /* 0x000000200000780c */ /* 0x004fda0003f46070 */
[----:B------:R-:W-:Y:S05]  /*0030*/  @P2 BRA `(.L_x_0) ;  /* 0x0000000000b82947 */ /* 0x000fea0003800000 */
[----:B------:R-:W2:Y:S01]  /*0040*/  S2UR UR6, SR_CgaCtaId ;  /* 0x00000000000679c3 */ /* 0x000ea20000008800 */
[----:B------:R-:W-:Y:S01]  /*0050*/  NOP ;  /* 0x0000000000007918 */ /* 0x000fe20000000000 */
[----:B------:R-:W-:Y:S02]  /*0060*/  UMOV UR4, 0x40 ;  /* 0x0000004000047882 */ /* 0x000fe40000000000 */
[----:B--2---:R-:W-:-:S09]  /*0070*/  ULEA UR4, UR6, UR4, 0x18 ;  /* 0x0000000406047291 */ /* 0x004fd2000f8ec0ff */
[----:B------:R-:W2:Y:S01]  /*0080*/  LDS.U8 R2, [UR4] ;  /* 0x00000004ff027984 */ /* 0x000ea20008000000 */
[----:B------:R-:W-:Y:S02]  /*0090*/  UMOV UR4, 0x400 ;  /* 0x0000040000047882 */ /* 0x000fe40000000000 */
[----:B------:R-:W-:Y:S01]  /*00a0*/  ULEA UR4, UR6, UR4, 0x18 ;  /* 0x0000000406047291 */ /* 0x000fe2000f8ec0ff */
[----:B--2---:R-:W-:-:S13]  /*00b0*/  ISETP.NE.AND P0, PT, R2, RZ, PT ;  /* 0x000000ff0200720c */ /* 0x004fda0003f05270 */
[----:B------:R-:W-:Y:S05]  /*00c0*/  @P0 BRA `(.L_x_1) ;  /* 0x00000000007c0947 */ /* 0x000fea0003800000 */
[----:B------:R-:W-:-:S13]  /*00d0*/  ELECT P0, URZ, PT ;  /* 0x0000000000ff782f */ /* 0x000fda0003800000 */
[----:B------:R-:W-:Y:S05]  /*00e0*/  @!P0 BRA `(.L_x_2) ;  /* 0x0000000000848947 */ /* 0x000fea0003800000 */
[----:B------:R-:W-:Y:S01]  /*00f0*/  UMOV UR5, 0x4 ;  /* 0x0000000400057882 */ /* 0x000fe20000000000 */
[----:B------:R-:W-:Y:S02]  /*0100*/  IMAD.MOV.U32 R5, RZ, RZ, 0x1 ;  /* 0x00000001ff057424 */ /* 0x000fe400078e00ff */
[----:B------:R-:W-:Y:S02]  /*0110*/  IMAD.MOV.U32 R3, RZ, RZ, 0xf ;  /* 0x0000000fff037424 */ /* 0x000fe400078e00ff */
[----:B------:R-:W-:Y:S04]  /*0120*/  DEPBAR.LE SB2, 0x36 ;  /* 0x0000ad800000791a */ /* 0x000fe80000000000 */
[----:B------:R-:W2:Y:S02]  /*0130*/  UTCATOMSWS.FIND_AND_SET.ALIGN UP0, UR5, UR5 ;  /* 0x00000005000575e3 */ /* 0x000ea40008000800 */
[----:B--2---:R-:W-:-:S04]  /*0140*/  PLOP3.LUT P0, PT, PT, PT, UP0, 0x80, 0x8 ;  /* 0x000000000008781c */ /* 0x004fc80003f0f008 */
[----:B------:R-:W-:-:S04]  /*0150*/  SEL R2, RZ, 0xffffffff, !P0 ;  /* 0xffffffffff027807 */ /* 0x000fc80004000000 */
[----:B------:R-:W-:Y:S01]  /*0160*/  ISETP.NE.AND P0, PT, R2, RZ, PT ;  /* 0x000000ff0200720c */ /* 0x000fe20003f05270 */
[----:B------:R-:W-:-:S12]  /*0170*/  IMAD.U32 R2, RZ, RZ, UR5 ;  /* 0x00000005ff027e24 */ /* 0x000fd8000f8e00ff */
[----:B------:R-:W-:Y:S05]  /*0180*/  @P0 BRA `(.L_x_3) ;  /* 0x0000000000240947 */ /* 0x000fea0003800000 */
.L_x_4:
[----:B------:R-:W-:Y:S05]  /*0190*/  NANOSLEEP 0x64 ;  /* 0x000000640000795d */ /* 0x000fea0003800000 */
[----:B------:R-:W-:-:S05]  /*01a0*/  UMOV UR5, 0x4 ;  /* 0x0000000400057882 */ /* 0x000fca0000000000 */
[----:B------:R-:W-:Y:S04]  /*01b0*/  DEPBAR.LE SB2, 0x36 ;  /* 0x0000ad800000791a */ /* 0x000fe80000000000 */
[----:B------:R-:W2:Y:S02]  /*01c0*/  UTCATOMSWS.FIND_AND_SET.ALIGN UP0, UR5, UR5 ;  /* 0x00000005000575e3 */ /* 0x000ea40008000800 */
[----:B--2---:R-:W-:-:S04]  /*01d0*/  PLOP3.LUT P0, PT, PT, PT, UP0, 0x80, 0x8 ;  /* 0x000000000008781c */ /* 0x004fc80003f0f008 */
[----:B------:R-:W-:-:S04]  /*01e0*/  SEL R2, RZ, 0xffffffff, !P0 ;  /* 0xffffffffff027807 */ /* 0x000fc80004000000 */
[----:B------:R-:W-:Y:S01]  /*01f0*/  ISETP.NE.AND P0, PT, R2, RZ, PT ;  /* 0x000000ff0200720c */ /* 0x000fe20003f05270 */
[----:B------:R-:W-:-:S12]  /*0200*/  IMAD.U32 R2, RZ, RZ, UR5 ;  /* 0x00000005ff027e24 */ /* 0x000fd8000f8e00ff */
[----:B------:R-:W-:Y:S05]  /*0210*/  @!P0 BRA `(.L_x_4) ;  /* 0xfffffffc00dc8947 */ /* 0x000fea000383ffff */
.L_x_3:
[C---:B------:R-:W-:Y:S01]  /*0220*/  VIADD R4, R2.reuse, 0x10 ;  /* 0x0000001002047836 */ /* 0x040fe20000000000 */
[----:B------:R-:W-:Y:S01]  /*0230*/  UMOV UR5, 0x50 ;  /* 0x0000005000057882 */ /* 0x000fe20000000000 */
[----:B------:R-:W-:Y:S01]  /*0240*/  SHF.L.U32 R3, R3, R2, RZ ;  /* 0x0000000203037219 */ /* 0x000fe200000006ff */
[----:B------:R-:W-:Y:S01]  /*0250*/  ULEA UR5, UR6, UR5, 0x18 ;  /* 0x0000000506057291 */ /* 0x000fe2000f8ec0ff */
[----:B------:R-:W-:Y:S01]  /*0260*/  IMAD.SHL.U32 R2, R2, 0x20, RZ ;  /* 0x0000002002027824 */ /* 0x000fe200078e00ff */
[----:B------:R-:W-:-:S04]  /*0270*/  SHF.L.U32 R4, R5, R4, RZ ;  /* 0x0000000405047219 */ /* 0x000fc800000006ff */
[----:B------:R-:W-:-:S05]  /*0280*/  LOP3.LUT R3, R4, R3, RZ, 0xfc, !PT ;  /* 0x0000000304037212 */ /* 0x000fca00078efcff */
[----:B------:R2:W-:Y:S04]  /*0290*/  ATOMS.OR RZ, [UR5], R3 ;  /* 0x00000003ffff798c */ /* 0x0005e8000b000005 */
[----:B------:R2:W-:Y:S01]  /*02a0*/  STS [UR4], R2 ;  /* 0x00000002ff007988 */ /* 0x0005e20008000804 */
[----:B------:R-:W-:Y:S05]  /*02b0*/  BRA `(.L_x_2) ;  /* 0x0000000000107947 */ /* 0x000fea0003800000 */
.L_x_1:
[----:B------:R-:W-:Y:S01]  /*02c0*/  IMAD.MOV.U32 R3, RZ, RZ, -0x1 ;  /* 0xffffffffff037424 */ /* 0x000fe200078e00ff */
[----:B------:R-:W-:-:S04]  /*02d0*/  MOV R2, 0x300 ;  /* 0x0000030000027802 */ /* 0x000fc80000000f00 */
[----:B------:R2:W-:Y:S03]  /*02e0*/  STS [UR4], R3 ;  /* 0x00000003ff007988 */ /* 0x0005e60008000804 */
[----:B-12---:R-:W-:Y:S05]  /*02f0*/  CALL.REL.NOINC `($__internal_1_$__cuda_sm10x_tcgen05_guardrail_trap_phase_invalid_during_alloc) ;  /* 0x0000002400f07944 */ /* 0x006fea0003c00000 */
.L_x_2:
[----:B------:R-:W-:Y:S05]  /*0300*/  WARPSYNC.ALL ;  /* 0x0000000000007948 */ /* 0x000fea0003800000 */
[----:B------:R-:W-:Y:S01]  /*0310*/  NOP ;  /* 0x0000000000007918 */ /* 0x000fe20000000000 */
.L_x_0:
[----:B------:R-:W3:Y:S08]  /*0320*/  S2UR UR4, SR_CgaCtaId ;  /* 0x00000000000479c3 */ /* 0x000ef00000008800 */
[----:B------:R-:W-:Y:S01]  /*0330*/  BAR.SYNC.DEFER_BLOCKING 0x0 ;  /* 0x0000000000007b1d */ /* 0x000fe20000010000 */
[----:B------:R-:W-:-:S05]  /*0340*/  LOP3.LUT R36, R0, 0xff, RZ, 0xc0, !PT ;  /* 0x000000ff00247812 */ /* 0x000fca00078ec0ff */
[----:B------:R-:W-:Y:S02]  /*0350*/  UMOV UR8, 0x400 ;  /* 0x0000040000087882 */ /* 0x000fe40000000000 */
[----:B--2---:R-:W2:Y:S08]  /*0360*/  LDC R3, c[0x0][0x398] ;  /* 0x0000e600ff037b82 */ /* 0x004eb00000000800 */
[----:B------:R-:W4:Y:S01]  /*0370*/  LDC R6, c[0x0][0x3a0] ;  /* 0x0000e800ff067b82 */ /* 0x000f220000000800 */
[----:B---3--:R-:W-:-:S07]  /*0380*/  ULEA UR8, UR4, UR8, 0x18 ;  /* 0x0000000804087291 */ /* 0x008fce000f8ec0ff */
[----:B------:R-:W3:Y:S02]  /*0390*/  S2UR UR15, SR_CTAID.Y ;  /* 0x00000000000f79c3 */ /* 0x000ee40000002600 */
[----:B------:R-:W5:Y:S06]  /*03a0*/  LDS R4, [UR8] ;  /* 0x00000008ff047984 */ /* 0x000f6c0008000800 */
[----:B------:R-:W-:Y:S06]  /*03b0*/  BAR.SYNC.DEFER_BLOCKING 0x0 ;  /* 0x0000000000007b1d */ /* 0x000fec0000010000 */
[----:B------:R-:W-:Y:S05]  /*03c0*/  @P2 BRA `(.L_x_5) ;  /* 0x0000000000182947 */ /* 0x000fea0003800000 */
[----:B------:R-:W-:Y:S01]  /*03d0*/  ELECT P0, URZ, PT ;  /* 0x0000000000ff782f */ /* 0x000fe20003800000 */
[----:B------:R-:W-:Y:S01]  /*03e0*/  IMAD.MOV.U32 R2, RZ, RZ, 0x1 ;  /* 0x00000001ff027424 */ /* 0x000fe200078e00ff */
[----:B------:R-:W-:Y:S01]  /*03f0*/  UMOV UR5, 0x40 ;  /* 0x0000004000057882 */ /* 0x000fe20000000000 */
[----:B------:R-:W-:Y:S01]  /*0400*/  UVIRTCOUNT.DEALLOC.SMPOOL 0x80 ;  /* 0x000000800000784c */ /* 0x000fe20000000000 */
[----:B------:R-:W-:-:S09]  /*0410*/  ULEA UR5, UR4, UR5, 0x18 ;  /* 0x0000000504057291 */ /* 0x000fd2000f8ec0ff */
[----:B------:R5:W-:Y:S03]  /*0420*/  @P0 STS.U8 [UR5], R2 ;  /* 0x00000002ff000988 */ /* 0x000be60008000005 */
.L_x_5:
[----:B------:R-:W5:Y:S01]  /*0430*/  S2UR UR4, SR_CTAID.Z ;  /* 0x00000000000479c3 */ /* 0x000f620000002700 */
[----:B------:R-:W4:Y:S01]  /*0440*/  LDCU UR5, c[0x0][0x370] ;  /* 0x00006e00ff0577ac */ /* 0x000f220008000800 */
[C---:B------:R-:W-:Y:S01]  /*0450*/  ISETP.GE.U32.AND P0, PT, R36.reuse, 0x20, PT ;  /* 0x000000202400780c */ /* 0x040fe20003f06070 */
[----:B--2--5:R-:W-:Y:S01]  /*0460*/  VIADD R2, R3, 0xffffffff ;  /* 0xffffffff03027836 */ /* 0x024fe20000000000 */
[C---:B------:R-:W-:Y:S01]  /*0470*/  ISETP.NE.U32.AND P3, PT, R36.reuse, RZ, PT ;  /* 0x000000ff2400720c */ /* 0x040fe20003f65070 */
[----:B------:R-:W2:Y:S01]  /*0480*/  LDCU UR6, c[0x0][0x374] ;  /* 0x00006e80ff0677ac */ /* 0x000ea20008000800 */
[----:B------:R-:W-:Y:S01]  /*0490*/  LEA R12, R36, UR8, 0x2 ;  /* 0x00000008240c7c11 */ /* 0x000fe2000f8e10ff */
[----:B----4-:R-:W-:Y:S01]  /*04a0*/  VIADD R9, R6, 0xffffffff ;  /* 0xffffffff06097836 */ /* 0x010fe20000000000 */
[----:B------:R-:W4:Y:S01]  /*04b0*/  S2UR UR7, SR_CTAID.X ;  /* 0x00000000000779c3 */ /* 0x000f220000002500 */
[----:B------:R-:W5:Y:S01]  /*04c0*/  LDCU.64 UR20, c[0x0][0x3c0] ;  /* 0x00007800ff1477ac */ /* 0x000f620008000a00 */
[----:B------:R-:W-:Y:S01]  /*04d0*/  R2UR UR23, R4 ;  /* 0x00000000041772ca */ /* 0x000fe200000e0000 */
[----:B------:R-:W-:Y:S04]  /*04e0*/  BSSY.RECONVERGENT B0, `(.L_x_6) ;  /* 0x0000011000007945 */ /* 0x000fe80003800200 */
[----:B------:R3:W-:Y:S01]  /*04f0*/  @!P0 STS [R12], RZ ;  /* 0x000000ff0c008388 */ /* 0x0007e20000000800 */
[----:B------:R-:W-:-:S03]  /*0500*/  NOP ;  /* 0x0000000000007918 */ /* 0x000fc60000000000 */
[----:B------:R3:W-:Y:S02]  /*0510*/  @!P3 STS [UR8+0x24], R2 ;  /* 0x00002402ff00b988 */ /* 0x0007e40008000808 */
[----:B--23--:R-:W-:Y:S02]  /*0520*/  UIMAD UR4, UR4, UR6, UR15 ;  /* 0x00000006040472a4 */ /* 0x00cfe4000f8e020f */
[----:B------:R2:W-:Y:S02]  /*0530*/  @!P3 STS [UR8+0x20], R9 ;  /* 0x00002009ff00b988 */ /* 0x0005e40008000808 */
[----:B----4-:R-:W-:-:S04]  /*0540*/  UIMAD UR4, UR4, UR5, UR7 ;  /* 0x00000005040472a4 */ /* 0x010fc8000f8e0207 */
[----:B------:R-:W-:-:S04]  /*0550*/  UIMAD UR4, UR4, 0x180, URZ ;  /* 0x00000180040478a4 */ /* 0x000fc8000f8e02ff */
[----:B-----5:R-:W-:-:S04]  /*0560*/  UIADD3 UR24, UP0, UPT, UR4, UR20, URZ ;  /* 0x0000001404187290 */ /* 0x020fc8000ff1e0ff */
[----:B------:R-:W-:Y:S01]  /*0570*/  ULEA.HI.X.SX32 UR25, UR4, UR21, 0x1, UP0 ;  /* 0x0000001504197291 */ /* 0x000fe200080f0eff */
[----:B--2---:R-:W-:Y:S11]  /*0580*/  @P3 BRA `(.L_x_7) ;  /* 0x0000000000183947 */ /* 0x004ff60003800000 */
[----:B------:R-:W2:Y:S01]  /*0590*/  LDS R3, [UR8+0x8] ;  /* 0x00000808ff037984 */ /* 0x000ea20008000800 */
[----:B------:R-:W3:Y:S01]  /*05a0*/  LDC.64 R10, c[0x0][0x380] ;  /* 0x0000e000ff0a7b82 */ /* 0x000ee20000000a00 */
[----:B------:R-:W-:Y:S02]  /*05b0*/  IMAD.MOV.U32 R4, RZ, RZ, 0x70 ;  /* 0x00000070ff047424 */ /* 0x000fe400078e00ff */
[----:B---3--:R3:W-:Y:S03]  /*05c0*/  STS.64 [UR8], R10 ;  /* 0x0000000aff007988 */ /* 0x0087e60008000a08 */
[----:B--2---:R-:W-:-:S05]  /*05d0*/  LOP3.LUT R3, R3, 0x10, R4, 0xd8, !PT ;  /* 0x0000001003037812 */ /* 0x004fca00078ed804 */
[----:B------:R3:W-:Y:S02]  /*05e0*/  STS [UR8+0x8], R3 ;  /* 0x00000803ff007988 */ /* 0x0007e40008000808 */
.L_x_7:
[----:B------:R-:W-:Y:S05]  /*05f0*/  BSYNC.RECONVERGENT B0 ;  /* 0x0000000000007941 */ /* 0x000fea0003800200 */
.L_x_6:
[----:B------:R-:W-:Y:S04]  /*0600*/  BSSY.RECONVERGENT B0, `(.L_x_8) ;  /* 0x000000a000007945 */ /* 0x000fe80003800200 */
[----:B------:R-:W-:Y:S05]  /*0610*/  @P3 BRA `(.L_x_9) ;  /* 0x0000000000203947 */ /* 0x000fea0003800000 */
[----:B---3--:R-:W2:Y:S01]  /*0620*/  LDS R3, [UR8+0x34] ;  /* 0x00003408ff037984 */ /* 0x008ea20008000800 */
[----:B------:R-:W-:Y:S02]  /*0630*/  IMAD.MOV.U32 R4, RZ, RZ, 0x1f000000 ;  /* 0x1f000000ff047424 */ /* 0x000fe400078e00ff */
[----:B------:R-:W-:Y:S01]  /*0640*/  @!P3 IMAD.MOV.U32 R5, RZ, RZ, 0x3f ;  /* 0x0000003fff05b424 */ /* 0x000fe200078e00ff */
[----:B------:R-:W3:Y:S02]  /*0650*/  @!P3 LDS R8, [UR8+0x38] ;  /* 0x00003808ff08b984 */ /* 0x000ee40008000800 */
[----:B--2---:R-:W-:Y:S02]  /*0660*/  LOP3.LUT R3, R3, 0xff000000, R4, 0xb8, !PT ;  /* 0xff00000003037812 */ /* 0x004fe400078eb804 */
[----:B---3--:R-:W-:-:S03]  /*0670*/  @!P3 LOP3.LUT R4, R8, 0xff, R5, 0xb8, !PT ;  /* 0x000000ff0804b812 */ /* 0x008fc600078eb805 */
[----:B------:R2:W-:Y:S04]  /*0680*/  STS [UR8+0x34], R3 ;  /* 0x00003403ff007988 */ /* 0x0005e80008000808 */
[----:B------:R2:W-:Y:S02]  /*0690*/  @!P3 STS [UR8+0x38], R4 ;  /* 0x00003804ff00b988 */ /* 0x0005e40008000808 */
.L_x_9:
[----:B------:R-:W-:Y:S05]  /*06a0*/  BSYNC.RECONVERGENT B0 ;  /* 0x0000000000007941 */ /* 0x000fea0003800200 */
.L_x_8:
[----:B------:R-:W-:Y:S04]  /*06b0*/  BSSY.RECONVERGENT B0, `(.L_x_10) ;  /* 0x000000e000007945 */ /* 0x000fe80003800200 */
[----:B------:R-:W-:Y:S05]  /*06c0*/  @P3 BRA `(.L_x_11) ;  /* 0x0000000000303947 */ /* 0x000fea0003800000 */
[----:B--2---:R-:W2:Y:S01]  /*06d0*/  LDS R4, [UR8+0x34] ;  /* 0x00003408ff047984 */ /* 0x004ea20008000800 */
[----:B---3--:R-:W3:Y:S03]  /*06e0*/  LDC.64 R10, c[0x0][0x3a8] ;  /* 0x0000ea00ff0a7b82 */ /* 0x008ee60000000a00 */
[----:B------:R-:W4:Y:S01]  /*06f0*/  LDS R3, [UR8+0x1c] ;  /* 0x00001c08ff037984 */ /* 0x000f220008000800 */
[C---:B---3--:R-:W-:Y:S01]  /*0700*/  SHF.L.U64.HI R8, R10.reuse, 0x1, R11 ;  /* 0x000000010a087819 */ /* 0x048fe2000001020b */
[----:B------:R-:W-:-:S03]  /*0710*/  IMAD.SHL.U32 R5, R10, 0x2, RZ ;  /* 0x000000020a057824 */ /* 0x000fc600078e00ff */
[--C-:B------:R-:W-:Y:S02]  /*0720*/  SHF.R.U32.HI R10, RZ, 0x4, R8.reuse ;  /* 0x00000004ff0a7819 */ /* 0x100fe40000011608 */
[----:B------:R-:W-:-:S05]  /*0730*/  SHF.R.U64 R5, R5, 0x4, R8 ;  /* 0x0000000405057819 */ /* 0x000fca0000001208 */
[----:B------:R5:W-:Y:S01]  /*0740*/  STS [UR8+0xc], R5 ;  /* 0x00000c05ff007988 */ /* 0x000be20008000808 */
[----:B--2---:R-:W-:Y:S02]  /*0750*/  LOP3.LUT R4, R4, 0x7, RZ, 0xb8, !PT ;  /* 0x0000000704047812 */ /* 0x004fe400078eb8ff */
[----:B----4-:R-:W-:-:S03]  /*0760*/  LOP3.LUT R3, R3, 0xf, R10, 0xb8, !PT ;  /* 0x0000000f03037812 */ /* 0x010fc600078eb80a */
[----:B------:R5:W-:Y:S04]  /*0770*/  STS [UR8+0x34], R4 ;  /* 0x00003404ff007988 */ /* 0x000be80008000808 */
[----:B------:R5:W-:Y:S02]  /*0780*/  STS [UR8+0x1c], R3 ;  /* 0x00001c03ff007988 */ /* 0x000be40008000808 */
.L_x_11:
[----:B------:R-:W-:Y:S05]  /*0790*/  BSYNC.RECONVERGENT B0 ;  /* 0x0000000000007941 */ /* 0x000fea0003800200 */
.L_x_10:
[----:B------:R-:W-:Y:S04]  /*07a0*/  BSSY.RECONVERGENT B1, `(.L_x_12) ;  /* 0x000001a000017945 */ /* 0x000fe80003800200 */
[----:B------:R-:W-:Y:S04]  /*07b0*/  BSSY.RELIABLE B0, `(.L_x_13) ;  /* 0x0000015000007945 */ /* 0x000fe80003800100 */
[----:B------:R-:W-:Y:S05]  /*07c0*/  @P3 BRA `(.L_x_14) ;  /* 0x0000000000203947 */ /* 0x000fea0003800000 */
[----:B--23-5:R-:W2:Y:S02]  /*07d0*/  LDS R3, [UR8+0x34] ;  /* 0x00003408ff037984 */ /* 0x02cea40008000800 */
[----:B--2---:R-:W-:-:S05]  /*07e0*/  LOP3.LUT R3, R3, 0x38, RZ, 0xb8, !PT ;  /* 0x0000003803037812 */ /* 0x004fca00078eb8ff */
[----:B------:R2:W-:Y:S01]  /*07f0*/  STS [UR8+0x34], R3 ;  /* 0x00003403ff007988 */ /* 0x0005e20008000808 */
[----:B------:R-:W-:Y:S05]  /*0800*/  @P3 BRA `(.L_x_15) ;  /* 0x0000000000203947 */ /* 0x000fea0003800000 */
[----:B--2---:R-:W2:Y:S01]  /*0810*/  LDS R3, [UR8+0x8] ;  /* 0x00000808ff037984 */ /* 0x004ea20008000800 */
[----:B------:R-:W-:-:S05]  /*0820*/  IMAD.MOV.U32 R4, RZ, RZ, 0x780 ;  /* 0x00000780ff047424 */ /* 0x000fca00078e00ff */
[----:B--2---:R-:W-:-:S05]  /*0830*/  LOP3.LUT R3, R3, 0x500, R4, 0xd8, !PT ;  /* 0x0000050003037812 */ /* 0x004fca00078ed804 */
[----:B------:R4:W-:Y:S02]  /*0840*/  STS [UR8+0x8], R3 ;  /* 0x00000803ff007988 */ /* 0x0009e40008000808 */
.L_x_14:
[----:B------:R-:W-:Y:S05]  /*0850*/  @P3 BRA `(.L_x_16) ;  /* 0x0000000000283947 */ /* 0x000fea0003800000 */
[----:B--2345:R-:W2:Y:S02]  /*0860*/  LDS R3, [UR8+0x8] ;  /* 0x00000808ff037984 */ /* 0x03cea40008000800 */
[----:B--2---:R-:W-:-:S05]  /*0870*/  LOP3.LUT R3, R3, 0x1800, RZ, 0xb8, !PT ;  /* 0x0000180003037812 */ /* 0x004fca00078eb8ff */
[----:B------:R3:W-:Y:S02]  /*0880*/  STS [UR8+0x8], R3 ;  /* 0x00000803ff007988 */ /* 0x0007e40008000808 */
.L_x_15:
[----:B------:R-:W-:Y:S05]  /*0890*/  @P3 BREAK.RELIABLE B0 ;  /* 0x0000000000003942 */ /* 0x000fea0003800100 */
[----:B------:R-:W-:Y:S05]  /*08a0*/  @P3 BRA `(.L_x_17) ;  /* 0x0000000000243947 */ /* 0x000fea0003800000 */
[----:B------:R-:W4:Y:S01]  /*08b0*/  LDS R4, [UR8+0x8] ;  /* 0x00000808ff047984 */ /* 0x000f220008000800 */
[----:B--23--:R-:W-:-:S05]  /*08c0*/  IMAD.MOV.U32 R3, RZ, RZ, 0x6000 ;  /* 0x00006000ff037424 */ /* 0x00cfca00078e00ff */
[----:B----4-:R-:W-:-:S04]  /*08d0*/  LOP3.LUT R3, R4, 0x4000, R3, 0xd8, !PT ;  /* 0x0000400004037812 */ /* 0x010fc800078ed803 */
[----:B------:R-:W-:-:S05]  /*08e0*/  LOP3.LUT R3, R3, 0x400000, RZ, 0xb8, !PT ;  /* 0x0040000003037812 */ /* 0x000fca00078eb8ff */
[----:B------:R2:W-:Y:S02]  /*08f0*/  STS [UR8+0x8], R3 ;  /* 0x00000803ff007988 */ /* 0x0005e40008000808 */
.L_x_16:
[----:B------:R-:W-:Y:S05]  /*0900*/  BSYNC.RELIABLE B0 ;  /* 0x0000000000007941 */ /* 0x000fea0003800100 */
.L_x_13:
[----:B--2345:R-:W2:Y:S02]  /*0910*/  @!P3 LDS R3, [UR8+0x8] ;  /* 0x00000808ff03b984 */ /* 0x03cea40008000800 */
[----:B--2---:R-:W-:-:S05]  /*0920*/  @!P3 LOP3.LUT R3, R3, 0x8000, RZ, 0xb8, !PT ;  /* 0x000080000303b812 */ /* 0x004fca00078eb8ff */
[----:B------:R4:W-:Y:S02]  /*0930*/  @!P3 STS [UR8+0x8], R3 ;  /* 0x00000803ff00b988 */ /* 0x0009e40008000808 */
.L_x_17:
[----:B------:R-:W-:Y:S05]  /*0940*/  BSYNC.RECONVERGENT B1 ;  /* 0x0000000000017941 */ /* 0x000fea0003800200 */
.L_x_12:
[----:B------:R-:W-:Y:S05]  /*0950*/  WARPSYNC.ALL ;  /* 0x0000000000007948 */ /* 0x000fea0003800000 */
[----:B------:R-:W-:Y:S01]  /*0960*/  NOP ;  /* 0x0000000000007918 */ /* 0x000fe20000000000 */
[----:B------:R-:W-:Y:S05]  /*0970*/  @P0 BRA `(.L_x_18) ;  /* 0x0000000000300947 */ /* 0x000fea0003800000 */
[----:B--234-:R-:W2:Y:S01]  /*0980*/  S2R R3, SR_LANEID ;  /* 0x0000000000037919 */ /* 0x01cea20000000000 */
[----:B------:R-:W-:Y:S05]  /*0990*/  WARPSYNC.ALL ;  /* 0x0000000000007948 */ /* 0x000fea0003800000 */
[----:B------:R-:W-:Y:S01]  /*09a0*/  NOP ;  /* 0x0000000000007918 */ /* 0x000fe20000000000 */
[----:B--2---:R-:W-:-:S05]  /*09b0*/  IMAD.SHL.U32 R3, R3, 0x4, RZ ;  /* 0x0000000403037824 */ /* 0x004fca00078e00ff */
[----:B------:R-:W2:Y:S01]  /*09c0*/  LDS R7, [R3+UR8] ;  /* 0x0000000803077984 */ /* 0x000ea20008000800 */
[----:B------:R-:W-:-:S05]  /*09d0*/  IADD3 R4, P1, PT, R3, UR24, RZ ;  /* 0x0000001803047c10 */ /* 0x000fca000ff3e0ff */
[----:B------:R-:W-:-:S05]  /*09e0*/  IMAD.X R5, RZ, RZ, UR25, P1 ;  /* 0x00000019ff057e24 */ /* 0x000fca00088e06ff */
[----:B--2---:R5:W2:Y:S01]  /*09f0*/  ATOMG.E.EXCH.STRONG.GPU PT, RZ, [R4], R7 ;  /* 0x0000000704ff73a8 */ /* 0x004aa200041ee100 */
[----:B------:R-:W-:-:S04]  /*0a00*/  DEPBAR {5,4,3,2,1,0} ;  /* 0x0000003f0000791a */ /* 0x000fc80000000000 */
[----:B------:R-:W3:Y:S02]  /*0a10*/  CCTL.E.C.LDCU.IV.DEEP [UR24] ;  /* 0x0000000018007540 */ /* 0x000ee40009c08000 */
[----:B---3--:R5:W-:Y:S01]  /*0a20*/  UTMACCTL.IV [UR24] ;  /* 0x00000000180079b9 */ /* 0x008be20008000000 */
[----:B------:R-:W-:Y:S01]  /*0a30*/  NOP ;  /* 0x0000000000007918 */ /* 0x000fe20000000000 */
.L_x_18:
[----:B------:R-:W-:Y:S05]  /*0a40*/  @P0 BRA `(.L_x_19) ;  /* 0x00000000000c0947 */ /* 0x000fea0003800000 */
[----:B------:R0:W-:Y:S01]  /*0a50*/  UTMACMDFLUSH ;  /* 0x00000000000079b7 */ /* 0x0001e20000000000 */
[----:B------:R-:W-:Y:S05]  /*0a60*/  @P0 BRA `(.L_x_19) ;  /* 0x0000000000040947 */ /* 0x000fea0003800000 */
[----:B------:R-:W-:-:S04]  /*0a70*/  DEPBAR.LE SB0, 0x0 ;  /* 0x000080000000791a */ /* 0x000fc80000000000 */
.L_x_19:
[----:B------:R-:W-:Y:S05]  /*0a80*/  WARPSYNC.ALL ;  /* 0x0000000000007948 */ /* 0x000fea0003800000 */
[----:B------:R-:W-:Y:S01]  /*0a90*/  NOP ;  /* 0x0000000000007918 */ /* 0x000fe20000000000 */
[----:B--2---:R-:W-:Y:S06]  /*0aa0*/  BAR.SYNC.DEFER_BLOCKING 0x0 ;  /* 0x0000000000007b1d */ /* 0x004fec0000010000 */
[----:B------:R-:W-:Y:S02]  /*0ab0*/  BSSY.RECONVERGENT B1, `(.L_x_20) ;  /* 0x000000b000017945 */ /* 0x000fe40003800200 */
[----:B------:R-:W-:Y:S06]  /*0ac0*/  BAR.SYNC.DEFER_BLOCKING 0x0 ;  /* 0x0000000000007b1d */ /* 0x000fec0000010000 */
[----:B------:R2:W-:Y:S01]  /*0ad0*/  @!P0 STS [R12], RZ ;  /* 0x000000ff0c008388 */ /* 0x0005e20000000800 */
[----:B------:R-:W-:Y:S01]  /*0ae0*/  NOP ;  /* 0x0000000000007918 */ /* 0x000fe20000000000 */
[----:B------:R-:W-:Y:S05]  /*0af0*/  @P3 BRA `(.L_x_21) ;  /* 0x0000000000183947 */ /* 0x000fea0003800000 */
[----:B---34-:R-:W3:Y:S01]  /*0b00*/  LDS R3, [UR8+0x8] ;  /* 0x00000808ff037984 */ /* 0x018ee20008000800 */
[----:B------:R-:W4:Y:S01]  /*0b10*/  LDC.64 R10, c[0x0][0x388] ;  /* 0x0000e200ff0a7b82 */ /* 0x000f220000000a00 */
[----:B-----5:R-:W-:Y:S02]  /*0b20*/  IMAD.MOV.U32 R4, RZ, RZ, 0x70 ;  /* 0x00000070ff047424 */ /* 0x020fe400078e00ff */
[----:B----4-:R4:W-:Y:S03]  /*0b30*/  STS.64 [UR8], R10 ;  /* 0x0000000aff007988 */ /* 0x0109e60008000a08 */
[----:B---3--:R-:W-:-:S05]  /*0b40*/  LOP3.LUT R3, R3, 0x10, R4, 0xd8, !PT ;  /* 0x0000001003037812 */ /* 0x008fca00078ed804 */
[----:B------:R4:W-:Y:S02]  /*0b50*/  STS [UR8+0x8], R3 ;  /* 0x00000803ff007988 */ /* 0x0009e40008000808 */
.L_x_21:
[----:B-----5:R-:W-:Y:S05]  /*0b60*/  BSYNC.RECONVERGENT B1 ;  /* 0x0000000000017941 */ /* 0x020fea0003800200 */
.L_x_20:
[----:B------:R-:W-:Y:S04]  /*0b70*/  BSSY.RECONVERGENT B2, `(.L_x_22) ;  /* 0x000000f000027945 */ /* 0x000fe80003800200 */
[----:B------:R-:W-:Y:S04]  /*0b80*/  BSSY.RELIABLE B1, `(.L_x_23) ;  /* 0x000000c000017945 */ /* 0x000fe80003800100 */
[----:B------:R-:W-:Y:S05]  /*0b90*/  @P3 BRA `(.L_x_24) ;  /* 0x0000000000283947 */ /* 0x000fea0003800000 */
[----:B---34-:R-:W3:Y:S01]  /*0ba0*/  LDS R3, [UR8+0x34] ;  /* 0x00003408ff037984 */ /* 0x018ee20008000800 */
[----:B------:R-:W-:Y:S01]  /*0bb0*/  IMAD.MOV.U32 R4, RZ, RZ, 0x1f000000 ;  /* 0x1f000000ff047424 */ /* 0x000fe200078e00ff */
[----:B------:R-:W-:Y:S05]  /*0bc0*/  @P3 BREAK.RELIABLE B1 ;  /* 0x0000000000013942 */ /* 0x000fea0003800100 */
[----:B---3--:R-:W-:-:S05]  /*0bd0*/  LOP3.LUT R3, R3, 0xff000000, R4, 0xb8, !PT ;  /* 0xff00000003037812 */ /* 0x008fca00078eb804 */
[----:B------:R3:W-:Y:S01]  /*0be0*/  STS [UR8+0x34], R3 ;  /* 0x00003403ff007988 */ /* 0x0007e20008000808 */
[----:B------:R-:W-:Y:S05]  /*0bf0*/  @P3 BRA `(.L_x_25) ;  /* 0x0000000000183947 */ /* 0x000fea0003800000 */
[----:B------:R-:W4:Y:S01]  /*0c00*/  LDS R4, [UR8+0x38] ;  /* 0x00003808ff047984 */ /* 0x000f220008000800 */
[----:B---3--:R-:W-:-:S05]  /*0c10*/  IMAD.MOV.U32 R3, RZ, RZ, 0x7f ;  /* 0x0000007fff037424 */ /* 0x008fca00078e00ff */
[----:B----4-:R-:W-:-:S05]  /*0c20*/  LOP3.LUT R3, R4, 0xff, R3, 0xb8, !PT ;  /* 0x000000ff04037812 */ /* 0x010fca00078eb803 */
[----:B------:R5:W-:Y:S02]  /*0c30*/  STS [UR8+0x38], R3 ;  /* 0x00003803ff007988 */ /* 0x000be40008000808 */
.L_x_24:
[----:B------:R-:W-:Y:S05]  /*0c40*/  BSYNC.RELIABLE B1 ;  /* 0x0000000000017941 */ /* 0x000fea0003800100 */
.L_x_23:
[----:B------:R2:W-:Y:S02]  /*0c50*/  @!P3 STS [UR8+0x20], R9 ;  /* 0x00002009ff00b988 */ /* 0x0005e40008000808 */
.L_x_25:
[----:B------:R-:W-:Y:S05]  /*0c60*/  BSYNC.RECONVERGENT B2 ;  /* 0x0000000000027941 */ /* 0x000fea0003800200 */
.L_x_22:
[----:B------:R-:W-:Y:S05]  /*0c70*/  WARPSYNC.ALL ;  /* 0x0000000000007948 */ /* 0x000fea0003800000 */
[----:B------:R-:W-:Y:S01]  /*0c80*/  NOP ;  /* 0x0000000000007918 */ /* 0x000fe20000000000 */
[----:B---345:R-:W3:Y:S01]  /*0c90*/  LDC R3, c[0x0][0x39c] ;  /* 0x0000e700ff037b82 */ /* 0x038ee20000000800 */
[----:B------:R-:W-:Y:S01]  /*0ca0*/  BSSY.RECONVERGENT B2, `(.L_x_26) ;  /* 0x0000010000027945 */ /* 0x000fe20003800200 */
[----:B---3--:R-:W-:-:S05]  /*0cb0*/  VIADD R3, R3, 0xffffffff ;  /* 0xffffffff03037836 */ /* 0x008fca0000000000 */
[----:B------:R3:W-:Y:S01]  /*0cc0*/  @!P3 STS [UR8+0x24], R3 ;  /* 0x00002403ff00b988 */ /* 0x0007e20008000808 */
[----:B------:R-:W-:Y:S05]  /*0cd0*/  @P3 BRA `(.L_x_27) ;  /* 0x0000000000303947 */ /* 0x000fea0003800000 */
[----:B------:R-:W4:Y:S01]  /*0ce0*/  LDS R5, [UR8+0x34] ;  /* 0x00003408ff057984 */ /* 0x000f220008000800 */
[----:B------:R-:W5:Y:S03]  /*0cf0*/  LDC.64 R10, c[0x0][0x3b0] ;  /* 0x0000ec00ff0a7b82 */ /* 0x000f660000000a00 */
[----:B------:R-:W2:Y:S01]  /*0d00*/  LDS R4, [UR8+0x1c] ;  /* 0x00001c08ff047984 */ /* 0x000ea20008000800 */
[C---:B-----5:R-:W-:Y:S01]  /*0d10*/  SHF.L.U64.HI R8, R10.reuse, 0x1, R11 ;  /* 0x000000010a087819 */ /* 0x060fe2000001020b */
[----:B------:R-:W-:-:S03]  /*0d20*/  IMAD.SHL.U32 R7, R10, 0x2, RZ ;  /* 0x000000020a077824 */ /* 0x000fc600078e00ff */
[--C-:B--2---:R-:W-:Y:S02]  /*0d30*/  SHF.R.U32.HI R9, RZ, 0x4, R8.reuse ;  /* 0x00000004ff097819 */ /* 0x104fe40000011608 */
[----:B------:R-:W-:-:S05]  /*0d40*/  SHF.R.U64 R7, R7, 0x4, R8 ;  /* 0x0000000407077819 */ /* 0x000fca0000001208 */
[----:B------:R5:W-:Y:S01]  /*0d50*/  STS [UR8+0xc], R7 ;  /* 0x00000c07ff007988 */ /* 0x000be20008000808 */
[----:B----4-:R-:W-:Y:S02]  /*0d60*/  LOP3.LUT R5, R5, 0x7, RZ, 0xb8, !PT ;  /* 0x0000000705057812 */ /* 0x010fe400078eb8ff */
[----:B------:R-:W-:-:S03]  /*0d70*/  LOP3.LUT R4, R4, 0xf, R9, 0xb8, !PT ;  /* 0x0000000f04047812 */ /* 0x000fc600078eb809 */
[----:B------:R5:W-:Y:S04]  /*0d80*/  STS [UR8+0x34], R5 ;  /* 0x00003405ff007988 */ /* 0x000be80008000808 */
[----:B------:R5:W-:Y:S02]  /*0d90*/  STS [UR8+0x1c], R4 ;  /* 0x00001c04ff007988 */ /* 0x000be40008000808 */
.L_x_27:
[----:B------:R-:W-:Y:S05]  /*0da0*/  BSYNC.RECONVERGENT B2 ;  /* 0x0000000000027941 */ /* 0x000fea0003800200 */
.L_x_26:
[----:B------:R-:W-:Y:S04]  /*0db0*/  BSSY.RECONVERGENT B3, `(.L_x_28) ;  /* 0x000001a000037945 */ /* 0x000fe80003800200 */
[----:B------:R-:W-:Y:S04]  /*0dc0*/  BSSY.RELIABLE B2, `(.L_x_29) ;  /* 0x0000015000027945 */ /* 0x000fe80003800100 */
[----:B------:R-:W-:Y:S05]  /*0dd0*/  @P3 BRA `(.L_x_30) ;  /* 0x0000000000203947 */ /* 0x000fea0003800000 */
[----:B-----5:R-:W4:Y:S02]  /*0de0*/  LDS R4, [UR8+0x34] ;  /* 0x00003408ff047984 */ /* 0x020f240008000800 */
[----:B----4-:R-:W-:-:S05]  /*0df0*/  LOP3.LUT R4, R4, 0x38, RZ, 0xb8, !PT ;  /* 0x0000003804047812 */ /* 0x010fca00078eb8ff */
[----:B------:R4:W-:Y:S01]  /*0e00*/  STS [UR8+0x34], R4 ;  /* 0x00003404ff007988 */ /* 0x0009e20008000808 */
[----:B------:R-:W-:Y:S05]  /*0e10*/  @P3 BRA `(.L_x_31) ;  /* 0x0000000000203947 */ /* 0x000fea0003800000 */
[----:B----4-:R-:W4:Y:S01]  /*0e20*/  LDS R4, [UR8+0x8] ;  /* 0x00000808ff047984 */ /* 0x010f220008000800 */
[----:B------:R-:W-:-:S05]  /*0e30*/  IMAD.MOV.U32 R5, RZ, RZ, 0x780 ;  /* 0x00000780ff057424 */ /* 0x000fca00078e00ff */
[----:B----4-:R-:W-:-:S05]  /*0e40*/  LOP3.LUT R4, R4, 0x500, R5, 0xd8, !PT ;  /* 0x0000050004047812 */ /* 0x010fca00078ed805 */
[----:B------:R4:W-:Y:S02]  /*0e50*/  STS [UR8+0x8], R4 ;  /* 0x00000804ff007988 */ /* 0x0009e40008000808 */
.L_x_30:
[----:B------:R-:W-:Y:S05]  /*0e60*/  @P3 BRA `(.L_x_32) ;  /* 0x0000000000283947 */ /* 0x000fea0003800000 */
[----:B----45:R-:W4:Y:S02]  /*0e70*/  LDS R4, [UR8+0x8] ;  /* 0x00000808ff047984 */ /* 0x030f240008000800 */
[----:B----4-:R-:W-:-:S05]  /*0e80*/  LOP3.LUT R4, R4, 0x1800, RZ, 0xb8, !PT ;  /* 0x0000180004047812 */ /* 0x010fca00078eb8ff */
[----:B------:R5:W-:Y:S02]  /*0e90*/  STS [UR8+0x8], R4 ;  /* 0x00000804ff007988 */ /* 0x000be40008000808 */
.L_x_31:
[----:B------:R-:W-:Y:S05]  /*0ea0*/  @P3 BREAK.RELIABLE B2 ;  /* 0x0000000000023942 */ /* 0x000fea0003800100 */
[----:B------:R-:W-:Y:S05]  /*0eb0*/  @P3 BRA `(.L_x_33) ;  /* 0x0000000000243947 */ /* 0x000fea0003800000 */
[----:B----45:R-:W4:Y:S01]  /*0ec0*/  LDS R4, [UR8+0x8] ;  /* 0x00000808ff047984 */ /* 0x030f220008000800 */
[----:B------:R-:W-:-:S05]  /*0ed0*/  IMAD.MOV.U32 R5, RZ, RZ, 0x6000 ;  /* 0x00006000ff057424 */ /* 0x000fca00078e00ff */
[----:B----4-:R-:W-:-:S04]  /*0ee0*/  LOP3.LUT R4, R4, 0x4000, R5, 0xd8, !PT ;  /* 0x0000400004047812 */ /* 0x010fc800078ed805 */
[----:B------:R-:W-:-:S05]  /*0ef0*/  LOP3.LUT R4, R4, 0x400000, RZ, 0xb8, !PT ;  /* 0x0040000004047812 */ /* 0x000fca00078eb8ff */
[----:B------:R4:W-:Y:S02]  /*0f00*/  STS [UR8+0x8], R4 ;  /* 0x00000804ff007988 */ /* 0x0009e40008000808 */
.L_x_32:
[----:B------:R-:W-:Y:S05]  /*0f10*/  BSYNC.RELIABLE B2 ;  /* 0x0000000000027941 */ /* 0x000fea0003800100 */
.L_x_29:
[----:B----45:R-:W4:Y:S02]  /*0f20*/  @!P3 LDS R4, [UR8+0x8] ;  /* 0x00000808ff04b984 */ /* 0x030f240008000800 */
[----:B----4-:R-:W-:-:S05]  /*0f30*/  @!P3 LOP3.LUT R4, R4, 0x8000, RZ, 0xb8, !PT ;  /* 0x000080000404b812 */ /* 0x010fca00078eb8ff */
[----:B------:R4:W-:Y:S02]  /*0f40*/  @!P3 STS [UR8+0x8], R4 ;  /* 0x00000804ff00b988 */ /* 0x0009e40008000808 */
.L_x_33:
[----:B------:R-:W-:Y:S05]  /*0f50*/  BSYNC.RECONVERGENT B3 ;  /* 0x0000000000037941 */ /* 0x000fea0003800200 */
.L_x_28:
[----:B------:R-:W-:Y:S05]  /*0f60*/  WARPSYNC.ALL ;  /* 0x0000000000007948 */ /* 0x000fea0003800000 */
[----:B------:R-:W-:Y:S01]  /*0f70*/  NOP ;  /* 0x0000000000007918 */ /* 0x000fe20000000000 */
[----:B------:R-:W-:-:S04]  /*0f80*/  UIADD3 UR5, UPT, UPT, UR4, 0x80, URZ ;  /* 0x0000008004057890 */ /* 0x000fc8000fffe0ff */
[----:B------:R-:W-:-:S04]  /*0f90*/  UIADD3 UR26, UP0, UPT, UR5, UR20, URZ ;  /* 0x00000014051a7290 */ /* 0x000fc8000ff1e0ff */
[----:B------:R-:W-:Y:S01]  /*0fa0*/  ULEA.HI.X.SX32 UR27, UR5, UR21, 0x1, UP0 ;  /* 0x00000015051b7291 */ /* 0x000fe200080f0eff */
[----:B------:R-:W-:Y:S11]  /*0fb0*/  @P0 BRA `(.L_x_34) ;  /* 0x0000000000300947 */ /* 0x000ff60003800000 */
[----:B----45:R-:W4:Y:S01]  /*0fc0*/  S2R R4, SR_LANEID ;  /* 0x0000000000047919 */ /* 0x030f220000000000 */
[----:B------:R-:W-:Y:S05]  /*0fd0*/  WARPSYNC.ALL ;  /* 0x0000000000007948 */ /* 0x000fea0003800000 */
[----:B------:R-:W-:Y:S01]  /*0fe0*/  NOP ;  /* 0x0000000000007918 */ /* 0x000fe20000000000 */
[----:B----4-:R-:W-:-:S05]  /*0ff0*/  IMAD.SHL.U32 R8, R4, 0x4, RZ ;  /* 0x0000000404087824 */ /* 0x010fca00078e00ff */
[----:B------:R-:W4:Y:S01]  /*1000*/  LDS R7, [R8+UR8] ;  /* 0x0000000808077984 */ /* 0x000f220008000800 */
[----:B------:R-:W-:-:S05]  /*1010*/  IADD3 R4, P1, PT, R8, UR26, RZ ;  /* 0x0000001a08047c10 */ /* 0x000fca000ff3e0ff */
[----:B------:R-:W-:-:S05]  /*1020*/  IMAD.X R5, RZ, RZ, UR27, P1 ;  /* 0x0000001bff057e24 */ /* 0x000fca00088e06ff */
[----:B----4-:R4:W5:Y:S01]  /*1030*/  ATOMG.E.EXCH.STRONG.GPU PT, RZ, [R4], R7 ;  /* 0x0000000704ff73a8 */ /* 0x01096200041ee100 */
[----:B------:R-:W-:-:S04]  /*1040*/  DEPBAR {5,4,3,2,1,0} ;  /* 0x0000003f0000791a */ /* 0x000fc80000000000 */
[----:B------:R-:W2:Y:S02]  /*1050*/  CCTL.E.C.LDCU.IV.DEEP [UR26] ;  /* 0x000000001a007540 */ /* 0x000ea40009c08000 */
[----:B--2---:R4:W-:Y:S01]  /*1060*/  UTMACCTL.IV [UR26] ;  /* 0x000000001a0079b9 */ /* 0x0049e20008000000 */
[----:B------:R-:W-:Y:S01]  /*1070*/  NOP ;  /* 0x0000000000007918 */ /* 0x000fe20000000000 */
.L_x_34:
[----:B------:R-:W-:Y:S05]  /*1080*/  @P0 BRA `(.L_x_35) ;  /* 0x00000000000c0947 */ /* 0x000fea0003800000 */
[----:B------:R0:W-:Y:S01]  /*1090*/  UTMACMDFLUSH ;  /* 0x00000000000079b7 */ /* 0x0001e20000000000 */
[----:B------:R-:W-:Y:S05]  /*10a0*/  @P0 BRA `(.L_x_35) ;  /* 0x0000000000040947 */ /* 0x000fea0003800000 */
[----:B------:R-:W-:-:S04]  /*10b0*/  DEPBAR.LE SB0, 0x0 ;  /* 0x000080000000791a */ /* 0x000fc80000000000 */
.L_x_35:
[----:B------:R-:W-:Y:S05]  /*10c0*/  WARPSYNC.ALL ;  /* 0x0000000000007948 */ /* 0x000fea0003800000 */
[----:B------:R-:W-:Y:S01]  /*10d0*/  NOP ;  /* 0x0000000000007918 */ /* 0x000fe20000000000 */
[----:B-----5:R-:W-:Y:S06]  /*10e0*/  BAR.SYNC.DEFER_BLOCKING 0x0 ;  /* 0x0000000000007b1d */ /* 0x020fec0000010000 */
[----:B------:R-:W-:Y:S02]  /*10f0*/  BSSY.RECONVERGENT B3, `(.L_x_36) ;  /* 0x000000b000037945 */ /* 0x000fe40003800200 */
[----:B------:R-:W-:Y:S06]  /*1100*/  BAR.SYNC.DEFER_BLOCKING 0x0 ;  /* 0x0000000000007b1d */ /* 0x000fec0000010000 */
[----:B------:R5:W-:Y:S01]  /*1110*/  @!P0 STS [R12], RZ ;  /* 0x000000ff0c008388 */ /* 0x000be20000000800 */
[----:B------:R-:W-:Y:S01]  /*1120*/  NOP ;  /* 0x0000000000007918 */ /* 0x000fe20000000000 */
[----:B------:R-:W-:Y:S05]  /*1130*/  @P3 BRA `(.L_x_37) ;  /* 0x0000000000183947 */ /* 0x000fea0003800000 */
[----:B----4-:R-:W4:Y:S01]  /*1140*/  LDS R4, [UR8+0x8] ;  /* 0x00000808ff047984 */ /* 0x010f220008000800 */
[----:B--2---:R-:W2:Y:S01]  /*1150*/  LDC.64 R8, c[0x0][0x390] ;  /* 0x0000e400ff087b82 */ /* 0x004ea20000000a00 */
[----:B------:R-:W-:Y:S02]  /*1160*/  IMAD.MOV.U32 R5, RZ, RZ, 0x70 ;  /* 0x00000070ff057424 */ /* 0x000fe400078e00ff */
[----:B--2---:R2:W-:Y:S03]  /*1170*/  STS.64 [UR8], R8 ;  /* 0x00000008ff007988 */ /* 0x0045e60008000a08 */
[----:B----4-:R-:W-:-:S05]  /*1180*/  LOP3.LUT R4, R4, 0x10, R5, 0xd8, !PT ;  /* 0x0000001004047812 */ /* 0x010fca00078ed805 */
[----:B------:R2:W-:Y:S02]  /*1190*/  STS [UR8+0x8], R4 ;  /* 0x00000804ff007988 */ /* 0x0005e40008000808 */
.L_x_37:
[----:B----4-:R-:W-:Y:S05]  /*11a0*/  BSYNC.RECONVERGENT B3 ;  /* 0x0000000000037941 */ /* 0x010fea0003800200 */
.L_x_36:
[----:B------:R-:W-:Y:S04]  /*11b0*/  BSSY.RECONVERGENT B4, `(.L_x_38) ;  /* 0x0000011000047945 */ /* 0x000fe80003800200 */
[----:B------:R-:W-:Y:S04]  /*11c0*/  BSSY.RELIABLE B3, `(.L_x_39) ;  /* 0x000000e000037945 */ /* 0x000fe80003800100 */
[----:B------:R-:W-:Y:S05]  /*11d0*/  @P3 BRA `(.L_x_40) ;  /* 0x0000000000243947 */ /* 0x000fea0003800000 */
[----:B--2---:R-:W2:Y:S01]  /*11e0*/  LDS R4, [UR8+0x34] ;  /* 0x00003408ff047984 */ /* 0x004ea20008000800 */
[----:B------:R-:W-:-:S05]  /*11f0*/  IMAD.MOV.U32 R5, RZ, RZ, 0x3f000000 ;  /* 0x3f000000ff057424 */ /* 0x000fca00078e00ff */
[----:B--2---:R-:W-:-:S05]  /*1200*/  LOP3.LUT R4, R4, 0xff000000, R5, 0xb8, !PT ;  /* 0xff00000004047812 */ /* 0x004fca00078eb805 */
[----:B------:R2:W-:Y:S01]  /*1210*/  STS [UR8+0x34], R4 ;  /* 0x00003404ff007988 */ /* 0x0005e20008000808 */
[----:B------:R-:W-:Y:S05]  /*1220*/  @P3 BRA `(.L_x_41) ;  /* 0x00000000001c3947 */ /* 0x000fea0003800000 */
[----:B--2---:R-:W2:Y:S01]  /*1230*/  LDS R4, [UR8+0x38] ;  /* 0x00003808ff047984 */ /* 0x004ea20008000800 */
[----:B------:R-:W-:-:S05]  /*1240*/  IMAD.MOV.U32 R5, RZ, RZ, 0x3f ;  /* 0x0000003fff057424 */ /* 0x000fca00078e00ff */
[----:B--2---:R-:W-:-:S05]  /*1250*/  LOP3.LUT R4, R4, 0xff, R5, 0xb8, !PT ;  /* 0x000000ff04047812 */ /* 0x004fca00078eb805 */
[----:B------:R4:W-:Y:S02]  /*1260*/  STS [UR8+0x38], R4 ;  /* 0x00003804ff007988 */ /* 0x0009e40008000808 */
.L_x_40:
[----:B------:R-:W-:Y:S05]  /*1270*/  @P3 BREAK.RELIABLE B3 ;  /* 0x0000000000033942 */ /* 0x000fea0003800100 */
[----:B------:R-:W-:Y:S05]  /*1280*/  @P3 BRA `(.L_x_42) ;  /* 0x00000000000c3947 */ /* 0x000fea0003800000 */
[----:B------:R2:W-:Y:S02]  /*1290*/  STS [UR8+0x20], R3 ;  /* 0x00002003ff007988 */ /* 0x0005e40008000808 */
.L_x_41:
[----:B------:R-:W-:Y:S05]  /*12a0*/  BSYNC.RELIABLE B3 ;  /* 0x0000000000037941 */ /* 0x000fea0003800100 */
.L_x_39:
[----:B------:R2:W-:Y:S02]  /*12b0*/  @!P3 STS [UR8+0x24], R2 ;  /* 0x00002402ff00b988 */ /* 0x0005e40008000808 */
.L_x_42:
[----:B------:R-:W-:Y:S05]  /*12c0*/  BSYNC.RECONVERGENT B4 ;  /* 0x0000000000047941 */ /* 0x000fea0003800200 */
.L_x_38:
[----:B------:R-:W-:Y:S05]  /*12d0*/  WARPSYNC.ALL ;  /* 0x0000000000007948 */ /* 0x000fea0003800000 */
[----:B------:R-:W-:Y:S01]  /*12e0*/  NOP ;  /* 0x0000000000007918 */ /* 0x000fe20000000000 */
[----:B------:R-:W-:Y:S04]  /*12f0*/  BSSY.RECONVERGENT B4, `(.L_x_43) ;  /* 0x000000e000047945 */ /* 0x000fe80003800200 */
[----:B------:R-:W-:Y:S05]  /*1300*/  @P3 BRA `(.L_x_44) ;  /* 0x0000000000303947 */ /* 0x000fea0003800000 */
[----:B--23--:R-:W2:Y:S01]  /*1310*/  LDS R3, [UR8+0x34] ;  /* 0x00003408ff037984 */ /* 0x00cea20008000800 */
[----:B----4-:R-:W3:Y:S03]  /*1320*/  LDC.64 R4, c[0x0][0x3b8] ;  /* 0x0000ee00ff047b82 */ /* 0x010ee60000000a00 */
        /* <DEDUP_REMOVED lines=10> */
.L_x_44:
[----:B------:R-:W-:Y:S05]  /*13d0*/  BSYNC.RECONVERGENT B4 ;  /* 0x0000000000047941 */ /* 0x000fea0003800200 */
.L_x_43:
[----:B------:R-:W-:Y:S04]  /*13e0*/  BSSY.RECONVERGENT B5, `(.L_x_45) ;  /* 0x000001a000057945 */ /* 0x000fe80003800200 */
[----:B------:R-:W-:Y:S04]  /*13f0*/  BSSY.RELIABLE B4, `(.L_x_46) ;  /* 0x0000015000047945 */ /* 0x000fe80003800100 */
[----:B------:R-:W-:Y:S05]  /*1400*/  @P3 BRA `(.L_x_47) ;  /* 0x0000000000203947 */ /* 0x000fea0003800000 */
[----:B--23--:R-:W2:Y:S02]  /*1410*/  LDS R2, [UR8+0x34] ;  /* 0x00003408ff027984 */ /* 0x00cea40008000800 */
[----:B--2---:R-:W-:-:S05]  /*1420*/  LOP3.LUT R2, R2, 0x38, RZ, 0xb8, !PT ;  /* 0x0000003802027812 */ /* 0x004fca00078eb8ff */
[----:B------:R2:W-:Y:S01]  /*1430*/  STS [UR8+0x34], R2 ;  /* 0x00003402ff007988 */ /* 0x0005e20008000808 */
[----:B------:R-:W-:Y:S05]  /*1440*/  @P3 BRA `(.L_x_48) ;  /* 0x0000000000203947 */ /* 0x000fea0003800000 */
[----:B--2---:R-:W2:Y:S01]  /*1450*/  LDS R2, [UR8+0x8] ;  /* 0x00000808ff027984 */ /* 0x004ea20008000800 */
[----:B------:R-:W-:-:S05]  /*1460*/  IMAD.MOV.U32 R3, RZ, RZ, 0x780 ;  /* 0x00000780ff037424 */ /* 0x000fca00078e00ff */
[----:B--2---:R-:W-:-:S05]  /*1470*/  LOP3.LUT R2, R2, 0x500, R3, 0xd8, !PT ;  /* 0x0000050002027812 */ /* 0x004fca00078ed803 */
[----:B------:R2:W-:Y:S02]  /*1480*/  STS [UR8+0x8], R2 ;  /* 0x00000802ff007988 */ /* 0x0005e40008000808 */
.L_x_47:
[----:B------:R-:W-:Y:S05]  /*1490*/  @P3 BRA `(.L_x_49) ;  /* 0x0000000000283947 */ /* 0x000fea0003800000 */
[----:B--23--:R-:W2:Y:S02]  /*14a0*/  LDS R2, [UR8+0x8] ;  /* 0x00000808ff027984 */ /* 0x00cea40008000800 */
[----:B--2---:R-:W-:-:S05]  /*14b0*/  LOP3.LUT R2, R2, 0x1800, RZ, 0xb8, !PT ;  /* 0x0000180002027812 */ /* 0x004fca00078eb8ff */
[----:B------:R3:W-:Y:S02]  /*14c0*/  STS [UR8+0x8], R2 ;  /* 0x00000802ff007988 */ /* 0x0007e40008000808 */
.L_x_48:
[----:B------:R-:W-:Y:S05]  /*14d0*/  @P3 BREAK.RELIABLE B4 ;  /* 0x0000000000043942 */ /* 0x000fea0003800100 */
[----:B------:R-:W-:Y:S05]  /*14e0*/  @P3 BRA `(.L_x_50) ;  /* 0x0000000000243947 */ /* 0x000fea0003800000 */
[----:B--23--:R-:W2:Y:S01]  /*14f0*/  LDS R2, [UR8+0x8] ;  /* 0x00000808ff027984 */ /* 0x00cea20008000800 */
[----:B------:R-:W-:-:S05]  /*1500*/  IMAD.MOV.U32 R3, RZ, RZ, 0x6000 ;  /* 0x00006000ff037424 */ /* 0x000fca00078e00ff */
[----:B--2---:R-:W-:-:S04]  /*1510*/  LOP3.LUT R2, R2, 0x6000, R3, 0xd8, !PT ;  /* 0x0000600002027812 */ /* 0x004fc800078ed803 */
[----:B------:R-:W-:-:S05]  /*1520*/  LOP3.LUT R2, R2, 0x400000, RZ, 0xb8, !PT ;  /* 0x0040000002027812 */ /* 0x000fca00078eb8ff */
[----:B------:R2:W-:Y:S02]  /*1530*/  STS [UR8+0x8], R2 ;  /* 0x00000802ff007988 */ /* 0x0005e40008000808 */
.L_x_49:
[----:B------:R-:W-:Y:S05]  /*1540*/  BSYNC.RELIABLE B4 ;  /* 0x0000000000047941 */ /* 0x000fea0003800100 */
.L_x_46:
[----:B--23--:R-:W2:Y:S02]  /*1550*/  @!P3 LDS R2, [UR8+0x8] ;  /* 0x00000808ff02b984 */ /* 0x00cea40008000800 */
[----:B--2---:R-:W-:-:S05]  /*1560*/  @!P3 LOP3.LUT R2, R2, 0x8000, RZ, 0xb8, !PT ;  /* 0x000080000202b812 */ /* 0x004fca00078eb8ff */
[----:B------:R2:W-:Y:S02]  /*1570*/  @!P3 STS [UR8+0x8], R2 ;  /* 0x00000802ff00b988 */ /* 0x0005e40008000808 */
.L_x_50:
[----:B------:R-:W-:Y:S05]  /*1580*/  BSYNC.RECONVERGENT B5 ;  /* 0x0000000000057941 */ /* 0x000fea0003800200 */
.L_x_45:
[----:B------:R-:W-:Y:S05]  /*1590*/  WARPSYNC.ALL ;  /* 0x0000000000007948 */ /* 0x000fea0003800000 */
[----:B------:R-:W-:Y:S01]  /*15a0*/  NOP ;  /* 0x0000000000007918 */ /* 0x000fe20000000000 */
[----:B------:R-:W-:-:S04]  /*15b0*/  UIADD3 UR4, UPT, UPT, UR4, 0x100, URZ ;  /* 0x0000010004047890 */ /* 0x000fc8000fffe0ff */
[----:B------:R-:W-:-:S04]  /*15c0*/  UIADD3 UR20, UP0, UPT, UR4, UR20, URZ ;  /* 0x0000001404147290 */ /* 0x000fc8000ff1e0ff */
[----:B------:R-:W-:Y:S01]  /*15d0*/  ULEA.HI.X.SX32 UR21, UR4, UR21, 0x1, UP0 ;  /* 0x0000001504157291 */ /* 0x000fe200080f0eff */
[----:B------:R-:W-:Y:S11]  /*15e0*/  @P0 BRA `(.L_x_51) ;  /* 0x0000000000300947 */ /* 0x000ff60003800000 */
[----:B--23--:R-:W2:Y:S01]  /*15f0*/  S2R R2, SR_LANEID ;  /* 0x0000000000027919 */ /* 0x00cea20000000000 */
[----:B------:R-:W-:Y:S05]  /*1600*/  WARPSYNC.ALL ;  /* 0x0000000000007948 */ /* 0x000fea0003800000 */
[----:B------:R-:W-:Y:S01]  /*1610*/  NOP ;  /* 0x0000000000007918 */ /* 0x000fe20000000000 */
[----:B--2-4-:R-:W-:-:S05]  /*1620*/  IMAD.SHL.U32 R4, R2, 0x4, RZ ;  /* 0x0000000402047824 */ /* 0x014fca00078e00ff */
[----:B------:R-:W2:Y:S01]  /*1630*/  LDS R5, [R4+UR8] ;  /* 0x0000000804057984 */ /* 0x000ea20008000800 */
[----:B------:R-:W-:-:S05]  /*1640*/  IADD3 R2, P1, PT, R4, UR20, RZ ;  /* 0x0000001404027c10 */ /* 0x000fca000ff3e0ff */
[----:B------:R-:W-:-:S05]  /*1650*/  IMAD.X R3, RZ, RZ, UR21, P1 ;  /* 0x00000015ff037e24 */ /* 0x000fca00088e06ff */
[----:B--2---:R2:W3:Y:S01]  /*1660*/  ATOMG.E.EXCH.STRONG.GPU PT, RZ, [R2], R5 ;  /* 0x0000000502ff73a8 */ /* 0x0044e200041ee100 */
[----:B------:R-:W-:-:S04]  /*1670*/  DEPBAR {5,4,3,2,1,0} ;  /* 0x0000003f0000791a */ /* 0x000fc80000000000 */
[----:B------:R-:W4:Y:S02]  /*1680*/  CCTL.E.C.LDCU.IV.DEEP [UR20] ;  /* 0x0000000014007540 */ /* 0x000f240009c08000 */
[----:B----4-:R2:W-:Y:S01]  /*1690*/  UTMACCTL.IV [UR20] ;  /* 0x00000000140079b9 */ /* 0x0105e20008000000 */
[----:B------:R-:W-:Y:S01]  /*16a0*/  NOP ;  /* 0x0000000000007918 */ /* 0x000fe20000000000 */
.L_x_51:
[----:B------:R-:W-:Y:S05]  /*16b0*/  @P0 BRA `(.L_x_52) ;  /* 0x00000000000c0947 */ /* 0x000fea0003800000 */
[----:B------:R0:W-:Y:S01]  /*16c0*/  UTMACMDFLUSH ;  /* 0x00000000000079b7 */ /* 0x0001e20000000000 */
[----:B------:R-:W-:Y:S05]  /*16d0*/  @P0 BRA `(.L_x_52) ;  /* 0x0000000000040947 */ /* 0x000fea0003800000 */
[----:B------:R-:W-:-:S04]  /*16e0*/  DEPBAR.LE SB0, 0x0 ;  /* 0x000080000000791a */ /* 0x000fc80000000000 */
.L_x_52:
[----:B------:R-:W-:Y:S05]  /*16f0*/  WARPSYNC.ALL ;  /* 0x0000000000007948 */ /* 0x000fea0003800000 */
[----:B------:R-:W-:Y:S01]  /*1700*/  NOP ;  /* 0x0000000000007918 */ /* 0x000fe20000000000 */
[----:B---3--:R-:W-:Y:S01]  /*1710*/  BAR.SYNC.DEFER_BLOCKING 0x0 ;  /* 0x0000000000007b1d */ /* 0x008fe20000010000 */
[----:B--2---:R-:W-:Y:S01]  /*1720*/  SHF.R.U32.HI R2, RZ, 0x5, R0 ;  /* 0x00000005ff027819 */ /* 0x004fe20000011600 */
[----:B------:R-:W-:-:S03]  /*1730*/  USHF.L.U32 UR15, UR15, 0x7, URZ ;  /* 0x000000070f0f7899 */ /* 0x000fc600080006ff */
[----:B------:R-:W-:Y:S01]  /*1740*/  R2UR UR22, R2 ;  /* 0x00000000021672ca */ /* 0x000fe200000e0000 */
[----:B------:R-:W-:Y:S01]  /*1750*/  VOTEU.ALL UP0, P3 ;  /* 0x0000000000ff7886 */ /* 0x000fe20001800000 */
[----:B------:R-:W-:Y:S01]  /*1760*/  UMOV UR4, 0x1 ;  /* 0x0000000100047882 */ /* 0x000fe20000000000 */
[----:B------:R-:W-:Y:S01]  /*1770*/  VOTEU.ALL UP1, P3 ;  /* 0x0000000000ff7886 */ /* 0x000fe20001820000 */
[----:B------:R-:W-:Y:S02]  /*1780*/  BSSY.RECONVERGENT B5, `(.L_x_53) ;  /* 0x0000018000057945 */ /* 0x000fe40003800200 */
[----:B------:R-:W-:-:S04]  /*1790*/  @!UP0 UIADD3 UR10, UPT, UPT, -UR4, 0x100000, URZ ;  /* 0x00100000040a8890 */ /* 0x000fc8000fffe1ff */
[----:B------:R-:W-:Y:S02]  /*17a0*/  @!UP0 USHF.L.U32 UR11, UR10, 0xb, URZ ;  /* 0x0000000b0a0b8899 */ /* 0x000fe400080006ff */
[----:B------:R-:W-:Y:S02]  /*17b0*/  @!UP0 USHF.L.U32 UR10, UR10, 0x1, URZ ;  /* 0x000000010a0a8899 */ /* 0x000fe400080006ff */
[----:B------:R-:W-:-:S04]  /*17c0*/  @!UP0 UIADD3 UR4, UPT, UPT, -UR4, 0x100000, URZ ;  /* 0x0010000004048890 */ /* 0x000fc8000fffe1ff */
[----:B------:R-:W-:Y:S02]  /*17d0*/  @!UP0 USHF.L.U32 UR5, UR4, 0xb, URZ ;  /* 0x0000000b04058899 */ /* 0x000fe400080006ff */
[----:B------:R-:W-:Y:S01]  /*17e0*/  @!UP0 USHF.L.U32 UR4, UR4, 0x1, URZ ;  /* 0x0000000104048899 */ /* 0x000fe200080006ff */
[----:B------:R-:W-:Y:S01]  /*17f0*/  VOTEU.ALL UP0, P3 ;  /* 0x0000000000ff7886 */ /* 0x000fe20001800000 */
[----:B------:R-:W2:Y:S04]  /*1800*/  FENCE.VIEW.ASYNC.S ;  /* 0x00000000000073c6 */ /* 0x000ea80000000000 */
[----:B--2---:R2:W3:Y:S06]  /*1810*/  @!UP0 SYNCS.EXCH.64 URZ, [UR8+0x9000], UR10 ;  /* 0x0090000a08ff85b2 */ /* 0x0044ec0008000100 */
[----:B------:R2:W3:Y:S02]  /*1820*/  @!UP1 SYNCS.EXCH.64 URZ, [UR8+0x9020], UR4 ;  /* 0x0090200408ff95b2 */ /* 0x0004e40008000100 */
[----:B---3--:R-:W-:Y:S06]  /*1830*/  BAR.SYNC.DEFER_BLOCKING 0x0 ;  /* 0x0000000000007b1d */ /* 0x008fec0000010000 */
[----:B------:R-:W-:Y:S05]  /*1840*/  @P3 BRA `(.L_x_54) ;  /* 0x00000000002c3947 */ /* 0x000fea0003800000 */
[----:B--2---:R-:W-:Y:S02]  /*1850*/  UMOV UR4, 0x1 ;  /* 0x0000000100047882 */ /* 0x004fe40000000000 */
[----:B------:R-:W-:-:S04]  /*1860*/  UIADD3 UR10, UPT, UPT, -UR4, 0x100000, URZ ;  /* 0x00100000040a7890 */ /* 0x000fc8000fffe1ff */
[----:B------:R-:W-:Y:S02]  /*1870*/  USHF.L.U32 UR11, UR10, 0xb, URZ ;  /* 0x0000000b0a0b7899 */ /* 0x000fe400080006ff */
[----:B------:R-:W-:Y:S02]  /*1880*/  USHF.L.U32 UR10, UR10, 0x1, URZ ;  /* 0x000000010a0a7899 */ /* 0x000fe400080006ff */
[----:B------:R-:W-:-:S04]  /*1890*/  UIADD3 UR4, UPT, UPT, -UR4, 0x100000, URZ ;  /* 0x0010000004047890 */ /* 0x000fc8000fffe1ff */
[----:B------:R-:W-:Y:S02]  /*18a0*/  USHF.L.U32 UR5, UR4, 0xb, URZ ;  /* 0x0000000b04057899 */ /* 0x000fe400080006ff */
[----:B------:R-:W-:Y:S01]  /*18b0*/  USHF.L.U32 UR4, UR4, 0x1, URZ ;  /* 0x0000000104047899 */ /* 0x000fe200080006ff */
[----:B------:R-:W2:Y:S03]  /*18c0*/  FENCE.VIEW.ASYNC.S ;  /* 0x00000000000073c6 */ /* 0x000ea60000000000 */
[----:B--2---:R3:W2:Y:S08]  /*18d0*/  SYNCS.EXCH.64 URZ, [UR8+0x9008], UR10 ;  /* 0x0090080a08ff75b2 */ /* 0x0046b00008000100 */
[----:B------:R3:W4:Y:S02]  /*18e0*/  SYNCS.EXCH.64 URZ, [UR8+0x9028], UR4 ;  /* 0x0090280408ff75b2 */ /* 0x0007240008000100 */
[----:B---3--:R-:W-:Y:S01]  /*18f0*/  NOP ;  /* 0x0000000000007918 */ /* 0x008fe20000000000 */
.L_x_54:
[----:B--2---:R-:W-:Y:S05]  /*1900*/  BSYNC.RECONVERGENT B5 ;  /* 0x0000000000057941 */ /* 0x004fea0003800200 */
.L_x_53:
[----:B----4-:R-:W-:Y:S01]  /*1910*/  BAR.SYNC.DEFER_BLOCKING 0x0 ;  /* 0x0000000000007b1d */ /* 0x010fe20000010000 */
[----:B------:R-:W-:Y:S01]  /*1920*/  UIADD3 UR12, UPT, UPT, UR8, 0x9020, URZ ;  /* 0x00009020080c7890 */ /* 0x000fe2000fffe0ff */
[----:B------:R-:W-:Y:S01]  /*1930*/  ISETP.GE.AND P0, PT, R6, 0x1, PT ;  /* 0x000000010600780c */ /* 0x000fe20003f06270 */
[----:B------:R-:W-:-:S03]  /*1940*/  USHF.L.U32 UR19, UR7, 0x6, URZ ;  /* 0x0000000607137899 */ /* 0x000fc600080006ff */
[----:B------:R-:W-:Y:S04]  /*1950*/  BSSY.RECONVERGENT B5, `(.L_x_55) ;  /* 0x000000d000057945 */ /* 0x000fe80003800200 */
[----:B------:R-:W-:Y:S05]  /*1960*/  @P3 BRA `(.L_x_56) ;  /* 0x00000000002c3947 */ /* 0x000fea0003800000 */
[----:B------:R-:W-:Y:S02]  /*1970*/  UMOV UR4, 0x1 ;  /* 0x0000000100047882 */ /* 0x000fe40000000000 */
[----:B------:R-:W-:-:S04]  /*1980*/  UIADD3 UR10, UPT, UPT, -UR4, 0x100000, URZ ;  /* 0x00100000040a7890 */ /* 0x000fc8000fffe1ff */
[----:B------:R-:W-:Y:S02]  /*1990*/  USHF.L.U32 UR11, UR10, 0xb, URZ ;  /* 0x0000000b0a0b7899 */ /* 0x000fe400080006ff */
[----:B------:R-:W-:Y:S02]  /*19a0*/  USHF.L.U32 UR10, UR10, 0x1, URZ ;  /* 0x000000010a0a7899 */ /* 0x000fe400080006ff */
[----:B------:R-:W-:-:S04]  /*19b0*/  UIADD3 UR4, UPT, UPT, -UR4, 0x100000, URZ ;  /* 0x0010000004047890 */ /* 0x000fc8000fffe1ff */
[----:B------:R-:W-:Y:S02]  /*19c0*/  USHF.L.U32 UR5, UR4, 0xb, URZ ;  /* 0x0000000b04057899 */ /* 0x000fe400080006ff */
[----:B------:R-:W-:Y:S01]  /*19d0*/  USHF.L.U32 UR4, UR4, 0x1, URZ ;  /* 0x0000000104047899 */ /* 0x000fe200080006ff */
[----:B------:R-:W2:Y:S03]  /*19e0*/  FENCE.VIEW.ASYNC.S ;  /* 0x00000000000073c6 */ /* 0x000ea60000000000 */
[----:B--2---:R2:W3:Y:S08]  /*19f0*/  SYNCS.EXCH.64 URZ, [UR8+0x9010], UR10 ;  /* 0x0090100a08ff75b2 */ /* 0x0044f00008000100 */
[----:B------:R2:W4:Y:S01]  /*1a00*/  SYNCS.EXCH.64 URZ, [UR8+0x9030], UR4 ;  /* 0x0090300408ff75b2 */ /* 0x0005220008000100 */
[----:B------:R-:W-:Y:S01]  /*1a10*/  NOP ;  /* 0x0000000000007918 */ /* 0x000fe20000000000 */
.L_x_56:
[----:B--2---:R-:W-:Y:S05]  /*1a20*/  BSYNC.RECONVERGENT B5 ;  /* 0x0000000000057941 */ /* 0x004fea0003800200 */
.L_x_55:
[----:B------:R-:W-:Y:S05]  /*1a30*/  @!P0 BRA `(.L_x_57) ;  /* 0x0000000800148947 */ /* 0x000fea0003800000 */
[----:B---34-:R-:W-:Y:S01]  /*1a40*/  BAR.SYNC.DEFER_BLOCKING 0x0 ;  /* 0x0000000000007b1d */ /* 0x018fe20000010000 */
[----:B------:R-:W-:Y:S01]  /*1a50*/  ELECT P1, URZ, PT ;  /* 0x0000000000ff782f */ /* 0x000fe20003820000 */
[----:B------:R-:W-:Y:S01]  /*1a60*/  @!P3 IMAD.MOV.U32 R2, RZ, RZ, 0x3000 ;  /* 0x00003000ff02b424 */ /* 0x000fe200078e00ff */
[----:B------:R-:W-:Y:S02]  /*1a70*/  UIADD3 UR16, UPT, UPT, UR8, 0x6000, URZ ;  /* 0x0000600008107890 */ /* 0x000fe4000fffe0ff */
[----:B------:R-:W-:Y:S02]  /*1a80*/  ISETP.LT.U32.AND P1, PT, R36, 0x20, P1 ;  /* 0x000000202400780c */ /* 0x000fe40000f21070 */
[----:B------:R-:W-:Y:S01]  /*1a90*/  ELECT P0, URZ, PT ;  /* 0x0000000000ff782f */ /* 0x000fe20003800000 */
[----:B------:R-:W-:-:S03]  /*1aa0*/  UMOV UR11, UR15 ;  /* 0x0000000f000b7c82 */ /* 0x000fc60008000000 */
[----:B------:R-:W-:-:S07]  /*1ab0*/  ISETP.LT.U32.AND P0, PT, R36, 0x20, P0 ;  /* 0x000000202400780c */ /* 0x000fce0000701070 */
[----:B------:R-:W-:Y:S01]  /*1ac0*/  VOTEU.ANY UP0, P1 ;  /* 0x0000000000ff7886 */ /* 0x000fe20000800100 */
[----:B------:R-:W-:-:S04]  /*1ad0*/  VOTEU.ANY UP2, P1 ;  /* 0x0000000000ff7886 */ /* 0x000fc80000840100 */
[----:B------:R-:W-:Y:S02]  /*1ae0*/  @UP0 UIADD3 UR17, UPT, UPT, UR8, 0x9000, URZ ;  /* 0x0000900008110890 */ /* 0x000fe4000fffe0ff */
[----:B------:R2:W-:Y:S01]  /*1af0*/  @!P3 SYNCS.ARRIVE.TRANS64 RZ, [UR8+0x9000], R2 ;  /* 0x00900002ffffb9a7 */ /* 0x0005e20008000008 */
[----:B------:R-:W-:Y:S01]  /*1b00*/  @UP0 UMOV UR18, URZ ;  /* 0x000000ff00120c82 */ /* 0x000fe20008000000 */
[----:B------:R-:W-:Y:S01]  /*1b10*/  BAR.SYNC.DEFER_BLOCKING 0x0 ;  /* 0x0000000000007b1d */ /* 0x000fe20000010000 */
[----:B------:R-:W-:-:S05]  /*1b20*/  UISETP.NE.U32.AND UP0, UPT, UR22, URZ, UPT ;  /* 0x000000ff1600728c */ /* 0x000fca000bf05070 */
[----:B------:R-:W-:Y:S01]  /*1b30*/  VOTEU.ANY UP1, P0 ;  /* 0x0000000000ff7886 */ /* 0x000fe20000020100 */
[----:B------:R-:W-:-:S04]  /*1b40*/  VOTEU.ANY UP3, P0 ;  /* 0x0000000000ff7886 */ /* 0x000fc80000060100 */
[----:B------:R-:W-:Y:S01]  /*1b50*/  @UP1 UIADD3 UR9, UPT, UPT, UR8, 0x9000, URZ ;  /* 0x0000900008091890 */ /* 0x000fe2000fffe0ff */
[----:B------:R-:W-:Y:S01]  /*1b60*/  @UP1 UMOV UR10, URZ ;  /* 0x000000ff000a1c82 */ /* 0x000fe20008000000 */
[----:B------:R2:W-:Y:S01]  /*1b70*/  @UP2 UTMALDG.2D [UR16], [UR24] ;  /* 0x00000010180025b4 */ /* 0x0005e20008008000 */
[----:B------:R3:W-:Y:S06]  /*1b80*/  MEMBAR.ALL.CTA ;  /* 0x0000000000007992 */ /* 0x0007ec0000008000 */
[----:B---3--:R-:W3:Y:S02]  /*1b90*/  FENCE.VIEW.ASYNC.S ;  /* 0x00000000000073c6 */ /* 0x008ee40000000000 */
[----:B---3--:R-:W-:Y:S06]  /*1ba0*/  BAR.SYNC.DEFER_BLOCKING 0x0 ;  /* 0x0000000000007b1d */ /* 0x008fec0000010000 */
[----:B------:R2:W-:Y:S02]  /*1bb0*/  @UP3 UTMALDG.2D [UR8], [UR26] ;  /* 0x000000081a0035b4 */ /* 0x0005e40008008000 */
[----:B------:R-:W-:Y:S06]  /*1bc0*/  BAR.SYNC.DEFER_BLOCKING 0x0 ;  /* 0x0000000000007b1d */ /* 0x000fec0000010000 */
[----:B------:R-:W3:Y:S02]  /*1bd0*/  SYNCS.PHASECHK.TRANS64.TRYWAIT P0, [UR8+0x9000], RZ ;  /* 0x009000ffff0075a7 */ /* 0x000ee40008001108 */
[----:B--23--:R-:W-:Y:S05]  /*1be0*/  @!P0 BRA `(.L_x_58) ;  /* 0x0000000c00788947 */ /* 0x00cfea0003800000 */
.L_x_74:
[----:B------:R-:W-:Y:S05]  /*1bf0*/  BRA.U UP0, `(.L_x_59) ;  /* 0x00000001004c7547 */ /* 0x000fea000b800000 */
[----:B------:R-:W-:Y:S02]  /*1c00*/  USHF.R.U32.HI UR4, URZ, 0x4, UR16 ;  /* 0x00000004ff047899 */ /* 0x000fe40008011610 */
[----:B------:R-:W-:Y:S02]  /*1c10*/  USHF.R.U32.HI UR6, URZ, 0x4, UR8 ;  /* 0x00000004ff067899 */ /* 0x000fe40008011608 */
[----:B------:R-:W-:Y:S02]  /*1c20*/  USGXT.U32 UR4, UR4, 0xe ;  /* 0x0000000e0404789a */ /* 0x000fe40008000000 */
[----:B------:R-:W-:Y:S01]  /*1c30*/  USGXT.U32 UR6, UR6, 0xe ;  /* 0x0000000e0606789a */ /* 0x000fe20008000000 */
[----:B------:R-:W-:Y:S01]  /*1c40*/  UMOV UR10, 0xfffffffe ;  /* 0xfffffffe000a7882 */ /* 0x000fe20000000000 */
[----:B------:R-:W-:Y:S01]  /*1c50*/  UMOV UR11, 0x7fffbfdf ;  /* 0x7fffbfdf000b7882 */ /* 0x000fe20000000000 */
[----:B------:R-:W-:Y:S01]  /*1c60*/  UMOV UR5, URZ ;  /* 0x000000ff00057c82 */ /* 0x000fe20008000000 */
[----:B------:R-:W-:Y:S01]  /*1c70*/  UMOV UR7, URZ ;  /* 0x000000ff00077c82 */ /* 0x000fe20008000000 */
[----:B------:R-:W-:-:S02]  /*1c80*/  UIADD3.64 UR16, UPT, UPT, UR4, -UR10, URZ ;  /* 0x8000000a04107297 */ /* 0x000fc4000fffe0ff */
[----:B------:R-:W-:Y:S01]  /*1c90*/  UIADD3.64 UR10, UPT, UPT, UR6, -UR10, URZ ;  /* 0x8000000a060a7297 */ /* 0x000fe2000fffe0ff */
[----:B------:R-:W-:Y:S01]  /*1ca0*/  UMOV UR28, 0x0 ;  /* 0x00000000001c7882 */ /* 0x000fe20000000000 */
[----:B------:R-:W-:Y:S01]  /*1cb0*/  UMOV UR29, 0x4200490 ;  /* 0x04200490001d7882 */ /* 0x000fe20000000000 */
[----:B------:R-:W-:Y:S01]  /*1cc0*/  UMOV UR5, 0x80004020 ;  /* 0x8000402000057882 */ /* 0x000fe20000000000 */
[----:B------:R-:W-:Y:S01]  /*1cd0*/  UMOV UR7, 0x80004020 ;  /* 0x8000402000077882 */ /* 0x000fe20000000000 */
[----:B------:R-:W-:Y:S01]  /*1ce0*/  UMOV UR30, 0x0 ;  /* 0x00000000001e7882 */ /* 0x000fe20000000000 */
[----:B------:R-:W-:Y:S01]  /*1cf0*/  UMOV UR31, 0x4200490 ;  /* 0x04200490001f7882 */ /* 0x000fe20000000000 */
[----:B------:R2:W-:Y:S02]  /*1d00*/  UTCHMMA gdesc[UR4], gdesc[UR6], tmem[UR23], tmem[UR28], idesc[UR29], !UPT ;  /* 0x00ff1c06040075ea */ /* 0x0005e4000f800017 */
[----:B------:R2:W-:Y:S01]  /*1d10*/  UTCHMMA gdesc[UR16], gdesc[UR10], tmem[UR23], tmem[UR30], idesc[UR31], UPT ;  /* 0x00ff1e0a100075ea */ /* 0x0005e2000b800017 */
[----:B------:R-:W-:-:S02]  /*1d20*/  NOP ;  /* 0x0000000000007918 */ /* 0x000fc40000000000 */
.L_x_59:
[----:B------:R-:W-:Y:S01]  /*1d30*/  ELECT P0, URZ, PT ;  /* 0x0000000000ff782f */ /* 0x000fe20003800000 */
[----:B--2---:R-:W-:Y:S01]  /*1d40*/  UMOV UR4, UR12 ;  /* 0x0000000c00047c82 */ /* 0x004fe20008000000 */
[----:B------:R-:W-:Y:S02]  /*1d50*/  UMOV UR5, URZ ;  /* 0x000000ff00057c82 */ /* 0x000fe40008000000 */
[----:B------:R-:W-:-:S13]  /*1d60*/  ISETP.LT.U32.AND P0, PT, R36, 0x20, P0 ;  /* 0x000000202400780c */ /* 0x000fda0000701070 */
[----:B------:R-:W-:Y:S01]  /*1d70*/  VOTEU.ANY UP0, P0 ;  /* 0x0000000000ff7886 */ /* 0x000fe20000000100 */
[----:B------:R-:W-:Y:S01]  /*1d80*/  VOTEU.ANY UP1, P0 ;  /* 0x0000000000ff7886 */ /* 0x000fe20000020100 */
[----:B------:R-:W-:-:S03]  /*1d90*/  ISETP.GE.U32.AND P0, PT, R6, 0x21, PT ;  /* 0x000000210600780c */ /* 0x000fc60003f06070 */
[----:B------:R-:W-:Y:S02]  /*1da0*/  @UP0 UMOV UR4, UR4 ;  /* 0x0000000400040c82 */ /* 0x000fe40008000000 */
[----:B------:R2:W-:Y:S01]  /*1db0*/  @UP1 UTCBAR [UR4], URZ ;  /* 0x000000ff040013e9 */ /* 0x0005e200080000ff */
[----:B------:R-:W-:Y:S06]  /*1dc0*/  BAR.SYNC.DEFER_BLOCKING 0x0 ;  /* 0x0000000000007b1d */ /* 0x000fec0000010000 */
[----:B------:R-:W3:Y:S02]  /*1dd0*/  SYNCS.PHASECHK.TRANS64.TRYWAIT P1, [UR8+0x9020], RZ ;  /* 0x009020ffff0075a7 */ /* 0x000ee40008021108 */
[----:B--23--:R-:W-:Y:S05]  /*1de0*/  @!P1 BRA `(.L_x_60) ;  /* 0x0000000c00049947 */ /* 0x00cfea0003800000 */
.L_x_75:
[----:B------:R-:W-:Y:S01]  /*1df0*/  UMOV UR4, URZ ;  /* 0x000000ff00047c82 */ /* 0x000fe20008000000 */
[----:B------:R-:W-:Y:S05]  /*1e00*/  @!P0 BRA `(.L_x_57) ;  /* 0x0000000400208947 */ /* 0x000fea0003800000 */
[----:B------:R-:W2:Y:S01]  /*1e10*/  LDCU UR29, c[0x0][0x3a0] ;  /* 0x00007400ff1d77ac */ /* 0x000ea20008000800 */
[----:B------:R-:W-:Y:S01]  /*1e20*/  UMOV UR9, 0x1 ;  /* 0x0000000100097882 */ /* 0x000fe20000000000 */
[----:B------:R-:W-:-:S05]  /*1e30*/  UMOV UR18, 0x20 ;  /* 0x0000002000127882 */ /* 0x000fca0000000000 */
.L_x_64:
[----:B------:R-:W-:Y:S01]  /*1e40*/  BAR.SYNC.DEFER_BLOCKING 0x0 ;  /* 0x0000000000007b1d */ /* 0x000fe20000010000 */
[----:B------:R-:W-:Y:S01]  /*1e50*/  ULEA UR28, UR9, UR8, 0x3 ;  /* 0x00000008091c7291 */ /* 0x000fe2000f8e18ff */
[----:B------:R-:W-:Y:S01]  /*1e60*/  @!P3 IMAD.MOV.U32 R2, RZ, RZ, 0x3000 ;  /* 0x00003000ff02b424 */ /* 0x000fe200078e00ff */
[----:B------:R-:W-:Y:S01]  /*1e70*/  ELECT P1, URZ, PT ;  /* 0x0000000000ff782f */ /* 0x000fe20003820000 */
[----:B------:R-:W-:-:S03]  /*1e80*/  ULEA UR16, UR9, UR8, 0xc ;  /* 0x0000000809107291 */ /* 0x000fc6000f8e60ff */
[----:B------:R-:W-:Y:S02]  /*1e90*/  ISETP.LT.U32.AND P1, PT, R36, 0x20, P1 ;  /* 0x000000202400780c */ /* 0x000fe40000f21070 */
[----:B------:R-:W-:Y:S01]  /*1ea0*/  ELECT P0, URZ, PT ;  /* 0x0000000000ff782f */ /* 0x000fe20003800000 */
[----:B------:R-:W-:-:S03]  /*1eb0*/  UIADD3 UR16, UPT, UPT, UR16, 0x6000, URZ ;  /* 0x0000600010107890 */ /* 0x000fc6000fffe0ff */
[----:B------:R-:W-:Y:S01]  /*1ec0*/  ISETP.LT.U32.AND P0, PT, R36, 0x20, P0 ;  /* 0x000000202400780c */ /* 0x000fe20000701070 */
[----:B------:R-:W-:Y:S01]  /*1ed0*/  ULEA UR12, UR9, UR8, 0xd ;  /* 0x00000008090c7291 */ /* 0x000fe2000f8e68ff */
[----:B------:R-:W-:Y:S01]  /*1ee0*/  UMOV UR14, UR18 ;  /* 0x00000012000e7c82 */ /* 0x000fe20008000000 */
[----:B------:R-:W-:-:S04]  /*1ef0*/  USHF.L.U32 UR5, UR4, 0x1f, URZ ;  /* 0x0000001f04057899 */ /* 0x000fc800080006ff */
[----:B------:R-:W-:Y:S01]  /*1f00*/  VOTEU.ANY UP0, P1 ;  /* 0x0000000000ff7886 */ /* 0x000fe20000800100 */
[----:B------:R3:W-:Y:S04]  /*1f10*/  @!P3 SYNCS.ARRIVE.TRANS64 RZ, [UR28+0x9000], R2 ;  /* 0x00900002ffffb9a7 */ /* 0x0007e8000800001c */
[----:B------:R-:W-:Y:S01]  /*1f20*/  @UP0 UIADD3 UR17, UPT, UPT, UR28, 0x9000, URZ ;  /* 0x000090001c110890 */ /* 0x000fe2000fffe0ff */
[----:B------:R-:W-:Y:S01]  /*1f30*/  VOTEU.ANY UP0, P1 ;  /* 0x0000000000ff7886 */ /* 0x000fe20000800100 */
[----:B------:R-:W-:Y:S01]  /*1f40*/  BAR.SYNC.DEFER_BLOCKING 0x0 ;  /* 0x0000000000007b1d */ /* 0x000fe20000010000 */
[----:B---3--:R-:W-:-:S05]  /*1f50*/  IMAD.U32 R2, RZ, RZ, UR5 ;  /* 0x00000005ff027e24 */ /* 0x008fca000f8e00ff */
[----:B------:R-:W-:-:S05]  /*1f60*/  VOTEU.ANY UP1, P0 ;  /* 0x0000000000ff7886 */ /* 0x000fca0000020100 */
[----:B------:R-:W-:Y:S01]  /*1f70*/  @UP1 UIADD3 UR13, UPT, UPT, UR28, 0x9000, URZ ;  /* 0x000090001c0d1890 */ /* 0x000fe2000fffe0ff */
[----:B------:R-:W-:Y:S01]  /*1f80*/  VOTEU.ANY UP1, P0 ;  /* 0x0000000000ff7886 */ /* 0x000fe20000020100 */
[----:B------:R3:W-:Y:S01]  /*1f90*/  @UP0 UTMALDG.2D [UR16], [UR24] ;  /* 0x00000010180005b4 */ /* 0x0007e20008008000 */
[----:B------:R-:W-:Y:S01]  /*1fa0*/  UISETP.NE.U32.AND UP0, UPT, UR22, URZ, UPT ;  /* 0x000000ff1600728c */ /* 0x000fe2000bf05070 */
[----:B------:R4:W-:Y:S06]  /*1fb0*/  MEMBAR.ALL.CTA ;  /* 0x0000000000007992 */ /* 0x0009ec0000008000 */
[----:B----4-:R-:W4:Y:S02]  /*1fc0*/  FENCE.VIEW.ASYNC.S ;  /* 0x00000000000073c6 */ /* 0x010f240000000000 */
[----:B----4-:R-:W-:Y:S06]  /*1fd0*/  BAR.SYNC.DEFER_BLOCKING 0x0 ;  /* 0x0000000000007b1d */ /* 0x010fec0000010000 */
[----:B------:R3:W-:Y:S02]  /*1fe0*/  @UP1 UTMALDG.2D [UR12], [UR26] ;  /* 0x0000000c1a0015b4 */ /* 0x0007e40008008000 */
[----:B------:R-:W-:Y:S06]  /*1ff0*/  BAR.SYNC.DEFER_BLOCKING 0x0 ;  /* 0x0000000000007b1d */ /* 0x000fec0000010000 */
[----:B------:R-:W4:Y:S02]  /*2000*/  SYNCS.PHASECHK.TRANS64.TRYWAIT P0, [UR28+0x9000], R2 ;  /* 0x00900002ff0075a7 */ /* 0x000f24000800111c */
[----:B---34-:R-:W-:Y:S05]  /*2010*/  @!P0 BRA `(.L_x_61) ;  /* 0x0000000800848947 */ /* 0x018fea0003800000 */
.L_x_76:
[----:B------:R-:W-:Y:S05]  /*2020*/  BRA.U UP0, `(.L_x_62) ;  /* 0x00000001004c7547 */ /* 0x000fea000b800000 */
[----:B------:R-:W-:Y:S02]  /*2030*/  USHF.R.U32.HI UR10, URZ, 0x4, UR16 ;  /* 0x00000004ff0a7899 */ /* 0x000fe40008011610 */
[----:B------:R-:W-:Y:S02]  /*2040*/  USHF.R.U32.HI UR12, URZ, 0x4, UR12 ;  /* 0x00000004ff0c7899 */ /* 0x000fe4000801160c */
[----:B------:R-:W-:Y:S02]  /*2050*/  USGXT.U32 UR10, UR10, 0xe ;  /* 0x0000000e0a0a789a */ /* 0x000fe40008000000 */
[----:B------:R-:W-:Y:S02]  /*2060*/  USGXT.U32 UR12, UR12, 0xe ;  /* 0x0000000e0c0c789a */ /* 0x000fe40008000000 */
[----:B------:R-:W-:Y:S02]  /*2070*/  UIADD3 UR16, UP0, UPT, UR10, 0x2, URZ ;  /* 0x000000020a107890 */ /* 0x000fe4000ff1e0ff */
[----:B------:R-:W-:Y:S01]  /*2080*/  UIADD3 UR30, UP1, UPT, UR12, 0x2, URZ ;  /* 0x000000020c1e7890 */ /* 0x000fe2000ff3e0ff */
[----:B------:R-:W-:Y:S01]  /*2090*/  UMOV UR5, URZ ;  /* 0x000000ff00057c82 */ /* 0x000fe20008000000 */
[----:B------:R-:W-:Y:S01]  /*20a0*/  UMOV UR6, URZ ;  /* 0x000000ff00067c82 */ /* 0x000fe20008000000 */
[----:B------:R-:W-:-:S02]  /*20b0*/  UIADD3.X UR17, UPT, UPT, UR5, -0x7fffbfe0, URZ, UP0, !UPT ;  /* 0x8000402005117890 */ /* 0x000fc400087fe4ff */
[----:B------:R-:W-:Y:S01]  /*20c0*/  UIADD3.X UR31, UPT, UPT, UR6, -0x7fffbfe0, URZ, UP1, !UPT ;  /* 0x80004020061f7890 */ /* 0x000fe20008ffe4ff */
[----:B------:R-:W-:Y:S01]  /*20d0*/  UMOV UR32, 0x0 ;  /* 0x0000000000207882 */ /* 0x000fe20000000000 */
[----:B------:R-:W-:Y:S01]  /*20e0*/  UMOV UR33, 0x4200490 ;  /* 0x0420049000217882 */ /* 0x000fe20000000000 */
[----:B------:R-:W-:Y:S01]  /*20f0*/  UMOV UR11, 0x80004020 ;  /* 0x80004020000b7882 */ /* 0x000fe20000000000 */
[----:B------:R-:W-:Y:S01]  /*2100*/  UMOV UR13, 0x80004020 ;  /* 0x80004020000d7882 */ /* 0x000fe20000000000 */
[----:B------:R-:W-:Y:S01]  /*2110*/  UMOV UR6, 0x0 ;  /* 0x0000000000067882 */ /* 0x000fe20000000000 */
[----:B------:R-:W-:Y:S01]  /*2120*/  UMOV UR7, 0x4200490 ;  /* 0x0420049000077882 */ /* 0x000fe20000000000 */
[----:B------:R3:W-:Y:S02]  /*2130*/  UTCHMMA gdesc[UR10], gdesc[UR12], tmem[UR23], tmem[UR32], idesc[UR33], UPT ;  /* 0x00ff200c0a0075ea */ /* 0x0007e4000b800017 */
[----:B------:R3:W-:Y:S01]  /*2140*/  UTCHMMA gdesc[UR16], gdesc[UR30], tmem[UR23], tmem[UR6], idesc[UR7], UPT ;  /* 0x00ff061e100075ea */ /* 0x0007e2000b800017 */
[----:B------:R-:W-:-:S02]  /*2150*/  NOP ;  /* 0x0000000000007918 */ /* 0x000fc40000000000 */
.L_x_62:
[----:B------:R-:W-:Y:S01]  /*2160*/  ELECT P0, URZ, PT ;  /* 0x0000000000ff782f */ /* 0x000fe20003800000 */
[----:B---3--:R-:W-:-:S03]  /*2170*/  UIADD3 UR6, UPT, UPT, UR28, 0x9020, URZ ;  /* 0x000090201c067890 */ /* 0x008fc6000fffe0ff */
[----:B------:R-:W-:Y:S01]  /*2180*/  ISETP.LT.U32.AND P0, PT, R36, 0x20, P0 ;  /* 0x000000202400780c */ /* 0x000fe20000701070 */
[----:B------:R-:W-:-:S12]  /*2190*/  UMOV UR7, URZ ;  /* 0x000000ff00077c82 */ /* 0x000fd80008000000 */
[----:B------:R-:W-:Y:S01]  /*21a0*/  VOTEU.ANY UP0, P0 ;  /* 0x0000000000ff7886 */ /* 0x000fe20000000100 */
[----:B------:R-:W-:-:S04]  /*21b0*/  VOTEU.ANY UP1, P0 ;  /* 0x0000000000ff7886 */ /* 0x000fc80000020100 */
[----:B------:R-:W-:Y:S02]  /*21c0*/  @UP0 UMOV UR6, UR6 ;  /* 0x0000000600060c82 */ /* 0x000fe40008000000 */
[----:B------:R3:W-:Y:S01]  /*21d0*/  @UP1 UTCBAR [UR6], URZ ;  /* 0x000000ff060013e9 */ /* 0x0007e200080000ff */
[----:B------:R-:W-:Y:S06]  /*21e0*/  BAR.SYNC.DEFER_BLOCKING 0x0 ;  /* 0x0000000000007b1d */ /* 0x000fec0000010000 */
[----:B------:R-:W4:Y:S02]  /*21f0*/  SYNCS.PHASECHK.TRANS64.TRYWAIT P0, [UR28+0x9020], R2 ;  /* 0x00902002ff0075a7 */ /* 0x000f24000800111c */
[----:B---34-:R-:W-:Y:S05]  /*2200*/  @!P0 BRA `(.L_x_63) ;  /* 0x0000000800148947 */ /* 0x018fea0003800000 */
.L_x_77:
[----:B------:R-:W-:Y:S02]  /*2210*/  UIADD3 UR9, UPT, UPT, UR9, 0x1, URZ ;  /* 0x0000000109097890 */ /* 0x000fe4000fffe0ff */
[----:B------:R-:W-:Y:S02]  /*2220*/  UIADD3 UR18, UPT, UPT, UR18, 0x20, URZ ;  /* 0x0000002012127890 */ /* 0x000fe4000fffe0ff */
[----:B------:R-:W-:-:S04]  /*2230*/  UISETP.NE.U32.AND UP0, UPT, UR9, 0x3, UPT ;  /* 0x000000030900788c */ /* 0x000fc8000bf05070 */
[----:B------:R-:W-:Y:S02]  /*2240*/  USEL UR5, URZ, 0x1, UP0 ;  /* 0x00000001ff057887 */ /* 0x000fe40008000000 */
[----:B------:R-:W-:Y:S02]  /*2250*/  USEL UR9, UR9, URZ, UP0 ;  /* 0x000000ff09097287 */ /* 0x000fe40008000000 */
[----:B--2---:R-:W-:Y:S02]  /*2260*/  UISETP.GE.AND UP0, UPT, UR18, UR29, UPT ;  /* 0x0000001d1200728c */ /* 0x004fe4000bf06270 */
[----:B------:R-:W-:-:S07]  /*2270*/  ULOP3.LUT UR4, UR4, UR5, URZ, 0x3c, !UPT ;  /* 0x0000000504047292 */ /* 0x000fce000f8e3cff */
[----:B------:R-:W-:Y:S05]  /*2280*/  BRA.U !UP0, `(.L_x_64) ;  /* 0xfffffff908ec7547 */ /* 0x000fea000b83ffff */
.L_x_57:
[----:B---34-:R-:W-:Y:S01]  /*2290*/  BAR.SYNC.DEFER_BLOCKING 0x0 ;  /* 0x0000000000007b1d */ /* 0x018fe20000010000 */
[----:B------:R-:W-:-:S05]  /*22a0*/  IMAD.SHL.U32 R2, R0, 0x40, RZ ;  /* 0x0000004000027824 */ /* 0x000fca00078e00ff */
[----:B------:R-:W-:Y:S04]  /*22b0*/  BSSY.RECONVERGENT B5, `(.L_x_65) ;  /* 0x0000004000057945 */ /* 0x000fe80003800200 */
[----:B------:R-:W-:Y:S05]  /*22c0*/  @P3 BRA `(.L_x_66) ;  /* 0x0000000000083947 */ /* 0x000fea0003800000 */
[----:B------:R-:W2:Y:S02]  /*22d0*/  SYNCS.CCTL.IV [UR8+0x9000] ;  /* 0x00900000ff0079b1 */ /* 0x000ea40008000008 */
[----:B--2---:R-:W2:Y:S02]  /*22e0*/  SYNCS.CCTL.IV [UR8+0x9020] ;  /* 0x00902000ff0079b1 */ /* 0x004ea40008000008 */
.L_x_66:
[----:B------:R-:W-:Y:S05]  /*22f0*/  BSYNC.RECONVERGENT B5 ;  /* 0x0000000000057941 */ /* 0x000fea0003800200 */
.L_x_65:
[----:B--2---:R-:W-:Y:S06]  /*2300*/  BAR.SYNC.DEFER_BLOCKING 0x0 ;  /* 0x0000000000007b1d */ /* 0x004fec0000010000 */
[----:B------:R-:W-:Y:S04]  /*2310*/  BSSY.RECONVERGENT B5, `(.L_x_67) ;  /* 0x0000004000057945 */ /* 0x000fe80003800200 */
[----:B------:R-:W-:Y:S05]  /*2320*/  @P3 BRA `(.L_x_68) ;  /* 0x0000000000083947 */ /* 0x000fea0003800000 */
[----:B------:R-:W2:Y:S02]  /*2330*/  SYNCS.CCTL.IV [UR8+0x9008] ;  /* 0x00900800ff0079b1 */ /* 0x000ea40008000008 */
[----:B--2---:R-:W2:Y:S02]  /*2340*/  SYNCS.CCTL.IV [UR8+0x9028] ;  /* 0x00902800ff0079b1 */ /* 0x004ea40008000008 */
.L_x_68:
[----:B------:R-:W-:Y:S05]  /*2350*/  BSYNC.RECONVERGENT B5 ;  /* 0x0000000000057941 */ /* 0x000fea0003800200 */
.L_x_67:
[----:B--2---:R-:W-:Y:S06]  /*2360*/  BAR.SYNC.DEFER_BLOCKING 0x0 ;  /* 0x0000000000007b1d */ /* 0x004fec0000010000 */
[----:B------:R-:W-:Y:S04]  /*2370*/  BSSY.RECONVERGENT B5, `(.L_x_69) ;  /* 0x0000004000057945 */ /* 0x000fe80003800200 */
[----:B------:R-:W-:Y:S05]  /*2380*/  @P3 BRA `(.L_x_70) ;  /* 0x0000000000083947 */ /* 0x000fea0003800000 */
[----:B------:R-:W2:Y:S02]  /*2390*/  SYNCS.CCTL.IV [UR8+0x9010] ;  /* 0x00901000ff0079b1 */ /* 0x000ea40008000008 */
[----:B--2---:R-:W2:Y:S02]  /*23a0*/  SYNCS.CCTL.IV [UR8+0x9030] ;  /* 0x00903000ff0079b1 */ /* 0x004ea40008000008 */
.L_x_70:
[----:B------:R-:W-:Y:S05]  /*23b0*/  BSYNC.RECONVERGENT B5 ;  /* 0x0000000000057941 */ /* 0x000fea0003800200 */
.L_x_69:
[----:B------:R-:W-:Y:S01]  /*23c0*/  USHF.L.U32 UR4, UR22, 0x15, URZ ;  /* 0x0000001516047899 */ /* 0x000fe200080006ff */
[----:B------:R-:W-:Y:S01]  /*23d0*/  IMAD.SHL.U32 R3, R0, 0x10, RZ ;  /* 0x0000001000037824 */ /* 0x000fe200078e00ff */
[----:B------:R-:W-:Y:S01]  /*23e0*/  USHF.L.U32 UR5, UR22, 0x4, URZ ;  /* 0x0000000416057899 */ /* 0x000fe200080006ff */
[----:B------:R-:W-:Y:S01]  /*23f0*/  LOP3.LUT R2, R2, 0x3800, RZ, 0xc0, !PT ;  /* 0x0000380002027812 */ /* 0x000fe200078ec0ff */
[----:B------:R-:W-:Y:S02]  /*2400*/  ULOP3.LUT UR4, UR4, 0x600000, URZ, 0xc0, !UPT ;  /* 0x0060000004047892 */ /* 0x000fe4000f8ec0ff */
[----:B------:R-:W-:Y:S01]  /*2410*/  ULOP3.LUT UR5, UR5, 0x40, URZ, 0xc0, !UPT ;  /* 0x0000004005057892 */ /* 0x000fe2000f8ec0ff */
[----:B------:R-:W-:Y:S01]  /*2420*/  LOP3.LUT R3, R2, 0x70, R3, 0xf8, !PT ;  /* 0x0000007002037812 */ /* 0x000fe200078ef803 */
[C---:B------:R-:W-:Y:S01]  /*2430*/  IMAD.SHL.U32 R2, R0.reuse, 0x4, RZ ;  /* 0x0000000400027824 */ /* 0x040fe200078e00ff */
[----:B------:R-:W-:Y:S01]  /*2440*/  ELECT P0, URZ, PT ;  /* 0x0000000000ff782f */ /* 0x000fe20003800000 */
[----:B------:R-:W-:Y:S01]  /*2450*/  IMAD.SHL.U32 R0, R0, 0x80, RZ ;  /* 0x0000008000007824 */ /* 0x000fe200078e00ff */
[----:B------:R-:W-:-:S02]  /*2460*/  UIADD3 UR4, UPT, UPT, UR5, UR4, UR23 ;  /* 0x0000000405047290 */ /* 0x000fc4000fffe017 */
[----:B------:R-:W-:Y:S01]  /*2470*/  LOP3.LUT R3, R3, 0x40, R2, 0x78, !PT ;  /* 0x0000004003037812 */ /* 0x000fe200078e7802 */
[----:B------:R-:W-:Y:S01]  /*2480*/  ULOP3.LUT UR22, UR22, 0x1, URZ, 0xc0, !UPT ;  /* 0x0000000116167892 */ /* 0x000fe2000f8ec0ff */
[----:B------:R-:W-:Y:S01]  /*2490*/  ISETP.LT.U32.AND P0, PT, R36, 0x40, P0 ;  /* 0x000000402400780c */ /* 0x000fe20000701070 */
[----:B------:R-:W-:Y:S01]  /*24a0*/  UMOV UR6, UR19 ;  /* 0x0000001300067c82 */ /* 0x000fe20008000000 */
[----:B------:R-:W-:Y:S01]  /*24b0*/  LOP3.LUT R0, R3, 0x780, R0, 0xf8, !PT ;  /* 0x0000078003007812 */ /* 0x000fe200078ef800 */
[----:B------:R-:W-:Y:S02]  /*24c0*/  ULEA UR5, UR22, UR15, 0x6 ;  /* 0x0000000f16057291 */ /* 0x000fe4000f8e30ff */
[----:B-----5:R-:W-:Y:S01]  /*24d0*/  LDTM.16dp32bit_t0_t15.x32 R4, tmem[UR4] ;  /* 0x00000004000479ee */ /* 0x020fe20008a80000 */
[----:B------:R-:W3:Y:S01]  /*24e0*/  LDTM.16dp32bit_t16_t31.x32 R4, tmem[UR4+0x20] ;  /* 0x00002004000479ee */ /* 0x000ee20008aa0000 */
[C---:B------:R-:W-:Y:S01]  /*24f0*/  LOP3.LUT R2, R0.reuse, 0x10, RZ, 0x3c, !PT ;  /* 0x0000001000027812 */ /* 0x040fe200078e3cff */
[----:B------:R-:W-:Y:S01]  /*2500*/  NOP ;  /* 0x0000000000007918 */ /* 0x000fe20000000000 */
[----:B------:R-:W-:Y:S01]  /*2510*/  LOP3.LUT R3, R0, 0x20, RZ, 0x3c, !PT ;  /* 0x0000002000037812 */ /* 0x000fe200078e3cff */
[----:B------:R-:W-:-:S03]  /*2520*/  ULEA UR4, UR22, UR8, 0xd ;  /* 0x0000000816047291 */ /* 0x000fc6000f8e68ff */
[----:B---3--:R-:W-:Y:S01]  /*2530*/  VOTEU.ANY UP1, P0 ;  /* 0x0000000000ff7886 */ /* 0x008fe20000020100 */
[----:B------:R-:W-:Y:S01]  /*2540*/  VOTEU.ANY UP0, P0 ;  /* 0x0000000000ff7886 */ /* 0x000fe20000000100 */
[----:B------:R-:W-:Y:S02]  /*2550*/  F2FP.BF16.F32.PACK_AB R4, R5, R4 ;  /* 0x000000040504723e */ /* 0x000fe400000010ff */
[----:B------:R-:W-:Y:S02]  /*2560*/  F2FP.BF16.F32.PACK_AB R5, R7, R6 ;  /* 0x000000060705723e */ /* 0x000fe400000010ff */
[----:B------:R-:W-:Y:S02]  /*2570*/  F2FP.BF16.F32.PACK_AB R12, R13, R12 ;  /* 0x0000000c0d0c723e */ /* 0x000fe400000010ff */
[----:B------:R-:W-:Y:S02]  /*2580*/  F2FP.BF16.F32.PACK_AB R6, R9, R8 ;  /* 0x000000080906723e */ /* 0x000fe400000010ff */
[----:B------:R-:W-:-:S02]  /*2590*/  F2FP.BF16.F32.PACK_AB R7, R11, R10 ;  /* 0x0000000a0b07723e */ /* 0x000fc400000010ff */
[----:B------:R-:W-:Y:S02]  /*25a0*/  F2FP.BF16.F32.PACK_AB R13, R15, R14 ;  /* 0x0000000e0f0d723e */ /* 0x000fe400000010ff */
[----:B------:R-:W-:Y:S01]  /*25b0*/  F2FP.BF16.F32.PACK_AB R20, R21, R20 ;  /* 0x000000141514723e */ /* 0x000fe200000010ff */
[----:B--2---:R2:W-:Y:S01]  /*25c0*/  STS.128 [R0+UR8], R4 ;  /* 0x0000000400007988 */ /* 0x0045e20008000c08 */
[----:B------:R-:W-:Y:S02]  /*25d0*/  F2FP.BF16.F32.PACK_AB R14, R17, R16 ;  /* 0x00000010110e723e */ /* 0x000fe400000010ff */
[----:B------:R-:W-:Y:S02]  /*25e0*/  F2FP.BF16.F32.PACK_AB R15, R19, R18 ;  /* 0x00000012130f723e */ /* 0x000fe400000010ff */
[----:B------:R-:W-:Y:S02]  /*25f0*/  F2FP.BF16.F32.PACK_AB R21, R23, R22 ;  /* 0x000000161715723e */ /* 0x000fe400000010ff */
[----:B------:R-:W-:Y:S01]  /*2600*/  F2FP.BF16.F32.PACK_AB R28, R29, R28 ;  /* 0x0000001c1d1c723e */ /* 0x000fe200000010ff */
[----:B------:R2:W-:Y:S01]  /*2610*/  STS.128 [R2+UR8], R12 ;  /* 0x0000000c02007988 */ /* 0x0005e20008000c08 */
[----:B------:R-:W-:-:S02]  /*2620*/  F2FP.BF16.F32.PACK_AB R22, R25, R24 ;  /* 0x000000181916723e */ /* 0x000fc400000010ff */
[----:B------:R-:W-:Y:S02]  /*2630*/  F2FP.BF16.F32.PACK_AB R23, R27, R26 ;  /* 0x0000001a1b17723e */ /* 0x000fe400000010ff */
[----:B------:R-:W-:Y:S02]  /*2640*/  F2FP.BF16.F32.PACK_AB R29, R31, R30 ;  /* 0x0000001e1f1d723e */ /* 0x000fe400000010ff */
[----:B------:R-:W-:Y:S01]  /*2650*/  F2FP.BF16.F32.PACK_AB R30, R33, R32 ;  /* 0x00000020211e723e */ /* 0x000fe200000010ff */
[----:B------:R2:W-:Y:S01]  /*2660*/  STS.128 [R3+UR8], R20 ;  /* 0x0000001403007988 */ /* 0x0005e20008000c08 */
[----:B------:R-:W-:Y:S02]  /*2670*/  F2FP.BF16.F32.PACK_AB R31, R35, R34 ;  /* 0x00000022231f723e */ /* 0x000fe400000010ff */
[----:B------:R-:W-:-:S05]  /*2680*/  LOP3.LUT R8, R0, 0x30, RZ, 0x3c, !PT ;  /* 0x0000003000087812 */ /* 0x000fca00078e3cff */
[----:B------:R2:W-:Y:S01]  /*2690*/  STS.128 [R8+UR8], R28 ;  /* 0x0000001c08007988 */ /* 0x0005e20008000c08 */
[----:B------:R3:W-:Y:S06]  /*26a0*/  MEMBAR.ALL.CTA ;  /* 0x0000000000007992 */ /* 0x0007ec0000008000 */
[----:B---3--:R-:W3:Y:S02]  /*26b0*/  FENCE.VIEW.ASYNC.S ;  /* 0x00000000000073c6 */ /* 0x008ee40000000000 */
[----:B---3--:R-:W-:Y:S06]  /*26c0*/  BAR.SYNC.DEFER_BLOCKING 0x0 ;  /* 0x0000000000007b1d */ /* 0x008fec0000010000 */
[----:B------:R2:W-:Y:S01]  /*26d0*/  @UP1 UTMASTG.2D [UR4], [UR20] ;  /* 0x00000004140013b5 */ /* 0x0005e20008008000 */
[----:B------:R0:W-:Y:S01]  /*26e0*/  UTMACMDFLUSH ;  /* 0x00000000000079b7 */ /* 0x0001e20000000000 */
[----:B------:R-:W-:-:S04]  /*26f0*/  DEPBAR.LE SB0, 0x0 ;  /* 0x000080000000791a */ /* 0x000fc80000000000 */
[----:B------:R-:W-:Y:S08]  /*2700*/  BAR.SYNC.DEFER_BLOCKING 0x0 ;  /* 0x0000000000007b1d */ /* 0x000ff00000010000 */
[----:B------:R-:W-:Y:S06]  /*2710*/  BAR.SYNC.DEFER_BLOCKING 0x0 ;  /* 0x0000000000007b1d */ /* 0x000fec0000010000 */
[----:B--2---:R-:W-:Y:S05]  /*2720*/  @P2 BRA `(.L_x_71) ;  /* 0x0000000000a02947 */ /* 0x004fea0003800000 */
[----:B------:R-:W2:Y:S01]  /*2730*/  S2UR UR5, SR_CgaCtaId ;  /* 0x00000000000579c3 */ /* 0x000ea20000008800 */
[----:B------:R-:W-:Y:S01]  /*2740*/  NOP ;  /* 0x0000000000007918 */ /* 0x000fe20000000000 */
[----:B------:R-:W-:Y:S01]  /*2750*/  UMOV UR4, 0x50 ;  /* 0x0000005000047882 */ /* 0x000fe20000000000 */
[----:B------:R-:W-:Y:S02]  /*2760*/  IMAD.U32 R0, RZ, RZ, UR23 ;  /* 0x00000017ff007e24 */ /* 0x000fe4000f8e00ff */
[----:B------:R-:W-:Y:S02]  /*2770*/  IMAD.MOV.U32 R3, RZ, RZ, 0xf ;  /* 0x0000000fff037424 */ /* 0x000fe400078e00ff */
[----:B------:R-:W-:Y:S01]  /*2780*/  IMAD.MOV.U32 R7, RZ, RZ, 0x1 ;  /* 0x00000001ff077424 */ /* 0x000fe200078e00ff */
[----:B------:R-:W-:-:S04]  /*2790*/  LOP3.LUT R0, R0, 0xffff, RZ, 0xc0, !PT ;  /* 0x0000ffff00007812 */ /* 0x000fc800078ec0ff */
[----:B------:R-:W-:-:S05]  /*27a0*/  SHF.R.U32.HI R0, RZ, 0x5, R0 ;  /* 0x00000005ff007819 */ /* 0x000fca0000011600 */
[----:B------:R-:W-:Y:S01]  /*27b0*/  VIADD R2, R0, 0x10 ;  /* 0x0000001000027836 */ /* 0x000fe20000000000 */
[----:B------:R-:W-:Y:S01]  /*27c0*/  SHF.L.U32 R0, R3, R0, RZ ;  /* 0x0000000003007219 */ /* 0x000fe200000006ff */
[----:B--2---:R-:W-:-:S03]  /*27d0*/  ULEA UR6, UR5, UR4, 0x18 ;  /* 0x0000000405067291 */ /* 0x004fc6000f8ec0ff */
[----:B------:R-:W-:-:S04]  /*27e0*/  SHF.L.U32 R3, R7, R2, RZ ;  /* 0x0000000207037219 */ /* 0x000fc800000006ff */
[----:B------:R-:W-:Y:S02]  /*27f0*/  LOP3.LUT R0, R3, R0, RZ, 0xfc, !PT ;  /* 0x0000000003007212 */ /* 0x000fe400078efcff */
[----:B------:R-:W2:Y:S02]  /*2800*/  LDS R5, [UR6] ;  /* 0x00000006ff057984 */ /* 0x000ea40008000800 */
[C---:B------:R-:W-:Y:S02]  /*2810*/  LOP3.LUT R2, R0.reuse, 0xffff, RZ, 0xc0, !PT ;  /* 0x0000ffff00027812 */ /* 0x040fe400078ec0ff */
[----:B--2---:R-:W-:-:S04]  /*2820*/  LOP3.LUT R3, R0, 0xffff, R5, 0x80, !PT ;  /* 0x0000ffff00037812 */ /* 0x004fc800078e8005 */
[----:B------:R-:W-:-:S13]  /*2830*/  ISETP.NE.AND P0, PT, R3, R2, PT ;  /* 0x000000020300720c */ /* 0x000fda0003f05270 */
[----:B------:R-:W-:Y:S05]  /*2840*/  @P0 BRA `(.L_x_72) ;  /* 0x0000000000500947 */ /* 0x000fea0003800000 */
[----:B------:R-:W-:Y:S02]  /*2850*/  SHF.R.U32.HI R5, RZ, 0x10, R5 ;  /* 0x00000010ff057819 */ /* 0x000fe40000011605 */
[----:B------:R-:W-:-:S04]  /*2860*/  SHF.R.U32.HI R2, RZ, 0x10, R0 ;  /* 0x00000010ff027819 */ /* 0x000fc80000011600 */
[----:B------:R-:W-:-:S04]  /*2870*/  LOP3.LUT R5, R5, R2, RZ, 0xc0, !PT ;  /* 0x0000000205057212 */ /* 0x000fc800078ec0ff */
[----:B------:R-:W-:-:S13]  /*2880*/  ISETP.NE.AND P0, PT, R5, R2, PT ;  /* 0x000000020500720c */ /* 0x000fda0003f05270 */
[----:B------:R-:W-:Y:S05]  /*2890*/  @P0 BRA `(.L_x_73) ;  /* 0x0000000000300947 */ /* 0x000fea0003800000 */
[----:B------:R-:W-:Y:S01]  /*28a0*/  R2UR UR4, R0 ;  /* 0x00000000000472ca */ /* 0x000fe200000e0000 */
[----:B------:R-:W-:Y:S01]  /*28b0*/  VOTEU.ANY UR5, UPT, PT ;  /* 0x0000000000057886 */ /* 0x000fe200038e0100 */
[----:B------:R-:W2:Y:S01]  /*28c0*/  S2R R0, SR_LANEID ;  /* 0x0000000000007919 */ /* 0x000ea20000000000 */
[----:B------:R-:W-:-:S10]  /*28d0*/  UFLO.U32 UR5, UR5 ;  /* 0x00000005000572bd */ /* 0x000fd400080e0000 */
[----:B------:R-:W-:-:S06]  /*28e0*/  ULOP3.LUT UR4, URZ, UR4, URZ, 0x33, !UPT ;  /* 0x00000004ff047292 */ /* 0x000fcc000f8e33ff */
[----:B------:R-:W-:-:S04]  /*28f0*/  IMAD.U32 R2, RZ, RZ, UR4 ;  /* 0x00000004ff027e24 */ /* 0x000fc8000f8e00ff */
[----:B------:R-:W3:Y:S02]  /*2900*/  REDUX UR7, R2 ;  /* 0x00000000020773c4 */ /* 0x000ee40000000000 */
[----:B------:R4:W-:Y:S01]  /*2910*/  UTCATOMSWS.AND URZ, UR4 ;  /* 0x0000000400ff79e3 */ /* 0x0009e20008000000 */
[----:B--2---:R-:W-:Y:S01]  /*2920*/  ISETP.EQ.U32.AND P0, PT, R0, UR5, PT ;  /* 0x0000000500007c0c */ /* 0x004fe2000bf02070 */
[----:B---3--:R-:W-:-:S12]  /*2930*/  IMAD.U32 R0, RZ, RZ, UR7 ;  /* 0x00000007ff007e24 */ /* 0x008fd8000f8e00ff */
[----:B------:R4:W-:Y:S01]  /*2940*/  @P0 ATOMS.AND RZ, [UR6], R0 ;  /* 0x00000000ffff098c */ /* 0x0009e2000a800006 */
[----:B------:R-:W-:Y:S05]  /*2950*/  BRA `(.L_x_71) ;  /* 0x0000000000147947 */ /* 0x000fea0003800000 */
.L_x_73:
[----:B------:R-:W-:-:S07]  /*2960*/  MOV R2, 0x2980 ;  /* 0x0000298000027802 */ /* 0x000fce0000000f00 */
[----:B-1----:R-:W-:Y:S05]  /*2970*/  CALL.REL.NOINC `($__internal_0_$__cuda_sm10x_tcgen05_guardrail_trap_col_being_dealloced_not_returned_by_alloc) ;  /* 0x0000000000447944 */ /* 0x002fea0003c00000 */
[----:B------:R-:W-:Y:S05]  /*2980*/  BRA `(.L_x_71) ;  /* 0x0000000000087947 */ /* 0x000fea0003800000 */
.L_x_72:
[----:B------:R-:W-:-:S07]  /*2990*/  MOV R2, 0x29b0 ;  /* 0x000029b000027802 */ /* 0x000fce0000000f00 */
[----:B-1----:R-:W-:Y:S05]  /*29a0*/  CALL.REL.NOINC `($__internal_2_$__cuda_sm10x_tcgen05_guardrail_trap_unallocated_columns_being_dealloced) ;  /* 0x0000000000507944 */ /* 0x002fea0003c00000 */
.L_x_71:
[----:B------:R-:W-:Y:S01]  /*29b0*/  NOP ;  /* 0x0000000000007918 */ /* 0x000fe20000000000 */
[----:B----4-:R-:W-:Y:S05]  /*29c0*/  EXIT ;  /* 0x000000000000794d */ /* 0x010fea0003800000 */
.L_x_58:
[----:B------:R-:W2:Y:S02]  /*29d0*/  SYNCS.PHASECHK.TRANS64.TRYWAIT P0, [UR8+0x9000], RZ ;  /* 0x009000ffff0075a7 */ /* 0x000ea40008001108 */
[----:B--2---:R-:W-:Y:S05]  /*29e0*/  @!P0 BRA `(.L_x_58) ;  /* 0xfffffffc00f88947 */ /* 0x004fea000383ffff */
[----:B------:R-:W-:Y:S05]  /*29f0*/  BRA `(.L_x_74) ;  /* 0xfffffff0007c7947 */ /* 0x000fea000383ffff */
.L_x_60:
[----:B------:R-:W2:Y:S02]  /*2a00*/  SYNCS.PHASECHK.TRANS64.TRYWAIT P1, [UR8+0x9020], RZ ;  /* 0x009020ffff0075a7 */ /* 0x000ea40008021108 */
[----:B--2---:R-:W-:Y:S05]  /*2a10*/  @!P1 BRA `(.L_x_60) ;  /* 0xfffffffc00f89947 */ /* 0x004fea000383ffff */
[----:B------:R-:W-:Y:S05]  /*2a20*/  BRA `(.L_x_75) ;  /* 0xfffffff000f07947 */ /* 0x000fea000383ffff */
.L_x_61:
[----:B------:R-:W3:Y:S02]  /*2a30*/  SYNCS.PHASECHK.TRANS64.TRYWAIT P0, [UR28+0x9000], R2 ;  /* 0x00900002ff0075a7 */ /* 0x000ee4000800111c */
[----:B---3--:R-:W-:Y:S05]  /*2a40*/  @!P0 BRA `(.L_x_61) ;  /* 0xfffffffc00f88947 */ /* 0x008fea000383ffff */
[----:B------:R-:W-:Y:S05]  /*2a50*/  BRA `(.L_x_76) ;  /* 0xfffffff400707947 */ /* 0x000fea000383ffff */
.L_x_63:
[----:B------:R-:W3:Y:S02]  /*2a60*/  SYNCS.PHASECHK.TRANS64.TRYWAIT P0, [UR28+0x9020], R2 ;  /* 0x00902002ff0075a7 */ /* 0x000ee4000800111c */
[----:B---3--:R-:W-:Y:S05]  /*2a70*/  @!P0 BRA `(.L_x_63) ;  /* 0xfffffffc00f88947 */ /* 0x008fea000383ffff */
[----:B------:R-:W-:Y:S05]  /*2a80*/  BRA `(.L_x_77) ;  /* 0xfffffff400e07947 */ /* 0x000fea000383ffff */
        .weak           $__internal_0_$__cuda_sm10x_tcgen05_guardrail_trap_col_being_dealloced_not_returned_by_alloc
        .type           $__internal_0_$__cuda_sm10x_tcgen05_guardrail_trap_col_being_dealloced_not_returned_by_alloc,@function
        .size           $__internal_0_$__cuda_sm10x_tcgen05_guardrail_trap_col_being_dealloced_not_returned_by_alloc,($__internal_1_$__cuda_sm10x_tcgen05_guardrail_trap_phase_invalid_during_alloc - $__internal_0_$__cuda_sm10x_tcgen05_guardrail_trap_col_being_dealloced_not_returned_by_alloc)
$__internal_0_$__cuda_sm10x_tcgen05_guardrail_trap_col_being_dealloced_not_returned_by_alloc:
[----:B------:R-:W-:Y:S05]  /*2a90*/  BPT.TRAP 0x1 ;  /* 0x000000040000795c */ /* 0x000fea0000300000 */
[----:B------:R-:W-:-:S04]  /*2aa0*/  IMAD.MOV.U32 R3, RZ, RZ, 0x0 ;  /* 0x00000000ff037424 */ /* 0x000fc800078e00ff */
[----:B------:R-:W-:Y:S05]  /*2ab0*/  RET.REL.NODEC R2 `(gluon_tcgen05) ;  /* 0xffffffd402507950 */ /* 0x000fea0003c3ffff */
        .weak           $__internal_1_$__cuda_sm10x_tcgen05_guardrail_trap_phase_invalid_during_alloc
        .type           $__internal_1_$__cuda_sm10x_tcgen05_guardrail_trap_phase_invalid_during_alloc,@function
        .size           $__internal_1_$__cuda_sm10x_tcgen05_guardrail_trap_phase_invalid_during_alloc,($__internal_2_$__cuda_sm10x_tcgen05_guardrail_trap_unallocated_columns_being_dealloced - $__internal_1_$__cuda_sm10x_tcgen05_guardrail_trap_phase_invalid_during_alloc)
$__internal_1_$__cuda_sm10x_tcgen05_guardrail_trap_phase_invalid_during_alloc:
[----:B------:R-:W-:Y:S05]  /*2ac0*/  BPT.TRAP 0x1 ;  /* 0x000000040000795c */ /* 0x000fea0000300000 */
[----:B------:R-:W-:-:S04]  /*2ad0*/  IMAD.MOV.U32 R3, RZ, RZ, 0x0 ;  /* 0x00000000ff037424 */ /* 0x000fc800078e00ff */
[----:B------:R-:W-:Y:S05]  /*2ae0*/  RET.REL.NODEC R2 `(gluon_tcgen05) ;  /* 0xffffffd402447950 */ /* 0x000fea0003c3ffff */
        .weak           $__internal_2_$__cuda_sm10x_tcgen05_guardrail_trap_unallocated_columns_being_dealloced
        .type           $__internal_2_$__cuda_sm10x_tcgen05_guardrail_trap_unallocated_columns_being_dealloced,@function
        .size           $__internal_2_$__cuda_sm10x_tcgen05_guardrail_trap_unallocated_columns_being_dealloced,(.L_x_81 - $__internal_2_$__cuda_sm10x_tcgen05_guardrail_trap_unallocated_columns_being_dealloced)
$__internal_2_$__cuda_sm10x_tcgen05_guardrail_trap_unallocated_columns_being_dealloced:
[----:B------:R-:W-:Y:S05]  /*2af0*/  BPT.TRAP 0x1 ;  /* 0x000000040000795c */ /* 0x000fea0000300000 */
[----:B------:R-:W-:-:S04]  /*2b00*/  IMAD.MOV.U32 R3, RZ, RZ, 0x0 ;  /* 0x00000000ff037424 */ /* 0x000fc800078e00ff */
[----:B------:R-:W-:Y:S05]  /*2b10*/  RET.REL.NODEC R2 `(gluon_tcgen05) ;  /* 0xffffffd402387950 */ /* 0x000fea0003c3ffff */
.L_x_78:
[----:B------:R-:W-:-:S00]  /*2b20*/  BRA `(.L_x_78) ;  /* 0xfffffffc00fc7947 */ /* 0x000fc0000383ffff */
[----:B------:R-:W-:-:S00]  /*2b30*/  NOP ;  /* 0x0000000000007918 */ /* 0x000fc00000000000 */
        /* <DEDUP_REMOVED lines=12> */
.L_x_81:


//--------------------- .nv.shared.gluon_tcgen05  --------------------------
	.section	.nv.shared.gluon_tcgen05,"aw",@nobits
	.sectionflags	@""
	.align	16
	.zero		1024


//--------------------- .nv.shared.reserved.0     --------------------------
	.section	.nv.shared.reserved.0,"aw",@nobits
	.align	8
	.weak		__nv_reservedSMEM_offset_0_alias
	.size		__nv_reservedSMEM_offset_0_alias, 0, 64
	.other		__nv_reservedSMEM_offset_0_alias,@"STO_CUDA_RESERVED_SHARED STV_DEFAULT"
__nv_reservedSMEM_offset_0_alias:
	.zero		0
.nv.shared.reserved.0:
	.zero		64
	.weak		__nv_reservedSMEM_allocation_phase
	.type		__nv_reservedSMEM_allocation_phase,@object
	.size		__nv_reservedSMEM_allocation_phase,(.L_0 - __nv_reservedSMEM_allocation_phase)
__nv_reservedSMEM_allocation_phase:
	.zero		1
.L_0:
	.zero		7
	.weak		__nv_reservedSMEM_devtool_atexit_pc
	.type		__nv_reservedSMEM_devtool_atexit_pc,@object
	.size		__nv_reservedSMEM_devtool_atexit_pc,(__nv_reservedSMEM_allocation_mask - __nv_reservedSMEM_devtool_atexit_pc)
__nv_reservedSMEM_devtool_atexit_pc:
	.zero		8
	.weak		__nv_reservedSMEM_allocation_mask
	.type		__nv_reservedSMEM_allocation_mask,@object
	.size		__nv_reservedSMEM_allocation_mask,(.L_2 - __nv_reservedSMEM_allocation_mask)
__nv_reservedSMEM_allocation_mask:
	.zero		4
.L_2:


//--------------------- .nv.constant0.gluon_tcgen05 --------------------------
	.section	.nv.constant0.gluon_tcgen05,"a",@progbits
	.sectionflags	@""
	.align	4
.nv.constant0.gluon_tcgen05:
	.zero		976


//--------------------- SYMBOLS --------------------------

	.type		.nv.reservedSmem.offset0,@object
	.size		.nv.reservedSmem.offset0,0x4
	.type		.nv.reservedSmem.cap,@object
	.size		.nv.reservedSmem.cap,0x4
